	.target	sm_90a

	.elftype	@"ET_EXEC"


//--------------------- .note.nv.tkinfo           --------------------------
	.section	.note.nv.tkinfo,"",@"SHT_NOTE"
	.sectionflags	@"SHF_NOTE_NV_TKINFO"
	.tkinfo
        /*0018*/ 	.word	0x00000002
        /*0030*/ 	.string	""
        /*0030*/ 	.string	"ptxas"
        /*0030*/ 	.string	"Cuda compilation tools, release 13.0, V13.0.88"
        /*0030*/ 	.string	"Build cuda_13.0.r13.0/compiler.36424714_0"
        /*0030*/ 	.string	"-v  -suppress-debug-info  -lineinfo  -arch sm_90a "



//--------------------- .note.nv.cuinfo           --------------------------
	.section	.note.nv.cuinfo,"",@"SHT_NOTE"
	.sectionflags	@"SHF_NOTE_NV_CUINFO"
        /*0018*/ 	.short	0x0002
        /*001a*/ 	.short	0x005a
        /*001c*/ 	.short	0x0082
	.zero		2


//--------------------- .nv.info                  --------------------------
	.section	.nv.info,"",@"SHT_CUDA_INFO"
	.align	4


	//----- nvinfo : EIATTR_REGCOUNT
	.align		4
        /*0000*/ 	.byte	0x04, 0x2f
        /*0002*/ 	.short	(.L_1 - .L_0)
	.align		4
.L_0:
        /*0004*/ 	.word	index@(gluon_mma)
        /*0008*/ 	.word	0x000000da


	//----- nvinfo : EIATTR_FRAME_SIZE
	.align		4
.L_1:
        /*000c*/ 	.byte	0x04, 0x11
        /*000e*/ 	.short	(.L_3 - .L_2)
	.align		4
.L_2:
        /*0010*/ 	.word	index@(gluon_mma)
        /*0014*/ 	.word	0x00000000


	//----- nvinfo : EIATTR_MIN_STACK_SIZE
	.align		4
.L_3:
        /*0018*/ 	.byte	0x04, 0x12
        /*001a*/ 	.short	(.L_5 - .L_4)
	.align		4
.L_4:
        /*001c*/ 	.word	index@(gluon_mma)
        /*0020*/ 	.word	0x00000000
.L_5:


//--------------------- .nv.compat                --------------------------
	.section	.nv.compat,"",@"SHT_CUDA_COMPAT_INFO"
	.align	4
        /*0000*/ 	.byte	0x02, 0x09, 0x01, 0x00, 0x02, 0x02, 0x04, 0x00, 0x02, 0x05, 0x05, 0x00, 0x03, 0x07, 0x01, 0x01
        /*0010*/ 	.byte	0x02, 0x03, 0x00, 0x00, 0x02, 0x06, 0x01, 0x00, 0x04, 0x0b, 0x08, 0x00, 0x00, 0x00, 0x00, 0x00
        /*0020*/ 	.byte	0x00, 0x00, 0x00, 0x00


//--------------------- .nv.info.gluon_mma        --------------------------
	.section	.nv.info.gluon_mma,"",@"SHT_CUDA_INFO"
	.sectionflags	@""
	.align	4


	//----- nvinfo : EIATTR_CUDA_API_VERSION
	.align		4
        /*0000*/ 	.byte	0x04, 0x37
        /*0002*/ 	.short	(.L_7 - .L_6)
.L_6:
        /*0004*/ 	.word	0x00000082


	//----- nvinfo : EIATTR_KPARAM_INFO
	.align		4
.L_7:
        /*0008*/ 	.byte	0x04, 0x17
        /*000a*/ 	.short	(.L_9 - .L_8)
.L_8:
        /*000c*/ 	.word	0x00000000
        /*0010*/ 	.short	0x0004
        /*0012*/ 	.short	0x0020
        /*0014*/ 	.byte	0x00, 0xf4, 0x21, 0x00


	//----- nvinfo : EIATTR_KPARAM_INFO
	.align		4
.L_9:
        /*0018*/ 	.byte	0x04, 0x17
        /*001a*/ 	.short	(.L_11 - .L_10)
.L_10:
        /*001c*/ 	.word	0x00000000
        /*0020*/ 	.short	0x0003
        /*0022*/ 	.short	0x0018
        /*0024*/ 	.byte	0x00, 0xf4, 0x21, 0x00


	//----- nvinfo : EIATTR_KPARAM_INFO
	.align		4
.L_11:
        /*0028*/ 	.byte	0x04, 0x17
        /*002a*/ 	.short	(.L_13 - .L_12)
.L_12:
        /*002c*/ 	.word	0x00000000
        /*0030*/ 	.short	0x0002
        /*0032*/ 	.short	0x0010
        /*0034*/ 	.byte	0x00, 0xf4, 0x21, 0x00


	//----- nvinfo : EIATTR_KPARAM_INFO
	.align		4
.L_13:
        /*0038*/ 	.byte	0x04, 0x17
        /*003a*/ 	.short	(.L_15 - .L_14)
.L_14:
        /*003c*/ 	.word	0x00000000
        /*0040*/ 	.short	0x0001
        /*0042*/ 	.short	0x0008
        /*0044*/ 	.byte	0x00, 0xf4, 0x21, 0x00


	//----- nvinfo : EIATTR_KPARAM_INFO
	.align		4
.L_15:
        /*0048*/ 	.byte	0x04, 0x17
        /*004a*/ 	.short	(.L_17 - .L_16)
.L_16:
        /*004c*/ 	.word	0x00000000
        /*0050*/ 	.short	0x0000
        /*0052*/ 	.short	0x0000
        /*0054*/ 	.byte	0x00, 0xf4, 0x21, 0x00


	//----- nvinfo : EIATTR_SPARSE_MMA_MASK
	.align		4
.L_17:
        /*0058*/ 	.byte	0x03, 0x50
        /*005a*/ 	.short	0x0000


	//----- nvinfo : EIATTR_MAXREG_COUNT
	.align		4
        /*005c*/ 	.byte	0x03, 0x1b
        /*005e*/ 	.short	0x00ff


	//----- nvinfo : EIATTR_NUM_BARRIERS
	.align		4
        /*0060*/ 	.byte	0x02, 0x4c
        /*0062*/ 	.byte	0x01
	.zero		1


	//----- nvinfo : EIATTR_MERCURY_ISA_VERSION
	.align		4
        /*0064*/ 	.byte	0x03, 0x5f
        /*0066*/ 	.short	0x0101


	//----- nvinfo : EIATTR_EXIT_INSTR_OFFSETS
	.align		4
        /*0068*/ 	.byte	0x04, 0x1c
        /*006a*/ 	.short	(.L_19 - .L_18)


	//   ....[0]....
.L_18:
        /*006c*/ 	.word	0x000035d0


	//----- nvinfo : EIATTR_REQNTID
	.align		4
.L_19:
        /*0070*/ 	.byte	0x04, 0x10
        /*0072*/ 	.short	(.L_21 - .L_20)
.L_20:
        /*0074*/ 	.word	0x00000080
        /*0078*/ 	.word	0x00000001
        /*007c*/ 	.word	0x00000001


	//----- nvinfo : EIATTR_CBANK_PARAM_SIZE
	.align		4
.L_21:
        /*0080*/ 	.byte	0x03, 0x19
        /*0082*/ 	.short	0x0028


	//----- nvinfo : EIATTR_PARAM_CBANK
	.align		4
        /*0084*/ 	.byte	0x04, 0x0a
        /*0086*/ 	.short	(.L_23 - .L_22)
	.align		4
.L_22:
        /*0088*/ 	.word	index@(.nv.constant0.gluon_mma)
        /*008c*/ 	.short	0x0210
        /*008e*/ 	.short	0x0028


	//----- nvinfo : EIATTR_SW_WAR
	.align		4
.L_23:
        /*0090*/ 	.byte	0x04, 0x36
        /*0092*/ 	.short	(.L_25 - .L_24)
.L_24:
        /*0094*/ 	.word	0x00000008
.L_25:


//--------------------- .nv.callgraph             --------------------------
	.section	.nv.callgraph,"",@"SHT_CUDA_CALLGRAPH"
	.align	4
	.sectionentsize	8
	.align		4
        /*0000*/ 	.word	0x00000000
	.align		4
        /*0004*/ 	.word	0xffffffff
	.align		4
        /*0008*/ 	.word	0x00000000
	.align		4
        /*000c*/ 	.word	0xfffffffe
	.align		4
        /*0010*/ 	.word	0x00000000
	.align		4
        /*0014*/ 	.word	0xfffffffd
	.align		4
        /*0018*/ 	.word	0x00000000
	.align		4
        /*001c*/ 	.word	0xfffffffc


//--------------------- .text.gluon_mma           --------------------------
	.section	.text.gluon_mma,"ax",@progbits
	.align	128
        .global         gluon_mma
        .type           gluon_mma,@function
        .size           gluon_mma,(.L_x_1 - gluon_mma)
        .other          gluon_mma,@"STO_CUDA_ENTRY STV_DEFAULT"
gluon_mma:
.text.gluon_mma:
[----:B------:R-:W-:Y:S01]  /*0000*/  LDC R1, c[0x0][0x28] ;  /* 0x00000a00ff017b82 */ /* 0x000fe20000000800 */
[----:B------:R-:W0:Y:S07]  /*0010*/  S2R R2, SR_TID.X ;  /* 0x0000000000027919 */ /* 0x000e2e0000002100 */
[----:B------:R-:W1:Y:S01]  /*0020*/  LDC.64 R102, c[0x0][0x210] ;  /* 0x00008400ff667b82 */ /* 0x000e620000000a00 */
[----:B------:R-:W-:Y:S01]  /*0030*/  ULDC.64 UR18, c[0x0][0x208] ;  /* 0x0000820000127ab9 */ /* 0x000fe20000000a00 */
[----:B0-----:R-:W-:-:S02]  /*0040*/  SHF.R.U32.HI R5, RZ, 0x5, R2 ;  /* 0x00000005ff057819 */ /* 0x001fc40000011602 */
[----:B------:R-:W-:Y:S02]  /*0050*/  LOP3.LUT R3, R2, 0x60, RZ, 0xc0, !PT ;  /* 0x0000006002037812 */ /* 0x000fe400078ec0ff */
[----:B------:R-:W-:Y:S02]  /*0060*/  SGXT.U32 R5, R5, 0x2 ;  /* 0x000000020505781a */ /* 0x000fe40000000000 */
[-C--:B-1----:R-:W-:Y:S02]  /*0070*/  LEA R24, P0, R3, R102.reuse, 0x1 ;  /* 0x0000006603187211 */ /* 0x082fe400078008ff */
[C---:B------:R-:W-:Y:S02]  /*0080*/  LOP3.LUT R33, R5.reuse, 0x20, RZ, 0xfc, !PT ;  /* 0x0000002005217812 */ /* 0x040fe400078efcff */
[C---:B------:R-:W-:Y:S02]  /*0090*/  LOP3.LUT R37, R5.reuse, 0x30, RZ, 0xfc, !PT ;  /* 0x0000003005257812 */ /* 0x040fe400078efcff */
[----:B------:R-:W-:Y:S01]  /*00a0*/  LOP3.LUT R39, R5, 0x38, RZ, 0xfc, !PT ;  /* 0x0000003805277812 */ /* 0x000fe200078efcff */
[C---:B------:R-:W-:Y:S01]  /*00b0*/  IMAD.SHL.U32 R18, R33.reuse, 0x20, RZ ;  /* 0x0000002021127824 */ /* 0x040fe200078e00ff */
[----:B------:R-:W-:Y:S01]  /*00c0*/  LEA R32, P1, R33, R102, 0x6 ;  /* 0x0000006621207211 */ /* 0x000fe200078230ff */
[----:B------:R-:W-:Y:S01]  /*00d0*/  IMAD.SHL.U32 R48, R37, 0x20, RZ ;  /* 0x0000002025307824 */ /* 0x000fe200078e00ff */
[----:B------:R-:W-:Y:S01]  /*00e0*/  LOP3.LUT R45, R5, 0x50, RZ, 0xfc, !PT ;  /* 0x00000050052d7812 */ /* 0x000fe200078efcff */
[----:B------:R-:W-:Y:S01]  /*00f0*/  IMAD.SHL.U32 R50, R39, 0x20, RZ ;  /* 0x0000002027327824 */ /* 0x000fe200078e00ff */
[----:B------:R-:W-:-:S02]  /*0100*/  LOP3.LUT R49, R5, 0x60, RZ, 0xfc, !PT ;  /* 0x0000006005317812 */ /* 0x000fc400078efcff */
[----:B------:R-:W-:Y:S02]  /*0110*/  LOP3.LUT R15, R5, 0x68, RZ, 0xfc, !PT ;  /* 0x00000068050f7812 */ /* 0x000fe400078efcff */
[-C--:B------:R-:W-:Y:S01]  /*0120*/  LEA.HI.X R25, R3, R103.reuse, RZ, 0x1, P0 ;  /* 0x0000006703197211 */ /* 0x080fe200000f0cff */
[----:B------:R-:W-:Y:S01]  /*0130*/  IMAD.SHL.U32 R66, R49, 0x20, RZ ;  /* 0x0000002031427824 */ /* 0x000fe200078e00ff */
[----:B------:R-:W-:Y:S01]  /*0140*/  LEA.HI.X R33, R18, R103, RZ, 0x1, P1 ;  /* 0x0000006712217211 */ /* 0x000fe200008f0cff */
[----:B------:R-:W-:Y:S01]  /*0150*/  IMAD.SHL.U32 R68, R15, 0x20, RZ ;  /* 0x000000200f447824 */ /* 0x000fe200078e00ff */
[----:B------:R-:W-:Y:S02]  /*0160*/  SHF.L.U32 R56, R45, 0x5, RZ ;  /* 0x000000052d387819 */ /* 0x000fe400000006ff */
[-C--:B------:R-:W-:Y:S02]  /*0170*/  LEA R36, P0, R37, R102.reuse, 0x6 ;  /* 0x0000006625247211 */ /* 0x080fe400078030ff */
[----:B------:R-:W-:-:S02]  /*0180*/  LEA R38, P4, R39, R102, 0x6 ;  /* 0x0000006627267211 */ /* 0x000fc400078830ff */
[-C--:B------:R-:W-:Y:S02]  /*0190*/  LEA R44, P1, R45, R102.reuse, 0x6 ;  /* 0x000000662d2c7211 */ /* 0x080fe400078230ff */
[----:B------:R-:W-:Y:S02]  /*01a0*/  LOP3.LUT R67, R5, 0x3c, RZ, 0xfc, !PT ;  /* 0x0000003c05437812 */ /* 0x000fe400078efcff */
[-C--:B------:R-:W-:Y:S02]  /*01b0*/  LEA.HI.X R37, R48, R103.reuse, RZ, 0x1, P0 ;  /* 0x0000006730257211 */ /* 0x080fe400000f0cff */
[-C--:B------:R-:W-:Y:S01]  /*01c0*/  LEA.HI.X R39, R50, R103.reuse, RZ, 0x1, P4 ;  /* 0x0000006732277211 */ /* 0x080fe200020f0cff */
[----:B------:R-:W-:Y:S01]  /*01d0*/  IMAD.SHL.U32 R82, R67, 0x20, RZ ;  /* 0x0000002043527824 */ /* 0x000fe200078e00ff */
[----:B------:R-:W-:Y:S02]  /*01e0*/  LEA.HI.X R45, R56, R103, RZ, 0x1, P1 ;  /* 0x00000067382d7211 */ /* 0x000fe400008f0cff */
[----:B------:R-:W-:-:S02]  /*01f0*/  LEA R48, P0, R49, R102, 0x6 ;  /* 0x0000006631307211 */ /* 0x000fc400078030ff */
[----:B------:R-:W-:Y:S02]  /*0200*/  LEA R50, P1, R15, R102, 0x6 ;  /* 0x000000660f327211 */ /* 0x000fe400078230ff */
[C---:B------:R-:W-:Y:S02]  /*0210*/  LOP3.LUT R91, R5.reuse, 0x8, RZ, 0xfc, !PT ;  /* 0x00000008055b7812 */ /* 0x040fe400078efcff */
[C---:B------:R-:W-:Y:S02]  /*0220*/  LOP3.LUT R35, R5.reuse, 0x28, RZ, 0xfc, !PT ;  /* 0x0000002805237812 */ /* 0x040fe400078efcff */
[----:B------:R-:W-:Y:S01]  /*0230*/  LOP3.LUT R9, R5, 0x74, RZ, 0xfc, !PT ;  /* 0x0000007405097812 */ /* 0x000fe200078efcff */
[----:B------:R-:W-:Y:S01]  /*0240*/  IMAD.SHL.U32 R6, R91, 0x20, RZ ;  /* 0x000000205b067824 */ /* 0x000fe200078e00ff */
[-C--:B------:R-:W-:Y:S01]  /*0250*/  LEA.HI.X R49, R66, R103.reuse, RZ, 0x1, P0 ;  /* 0x0000006742317211 */ /* 0x080fe200000f0cff */
[----:B------:R-:W-:Y:S01]  /*0260*/  IMAD.SHL.U32 R22, R35, 0x20, RZ ;  /* 0x0000002023167824 */ /* 0x000fe200078e00ff */
[----:B------:R-:W-:Y:S01]  /*0270*/  LEA.HI.X R51, R68, R103, RZ, 0x1, P1 ;  /* 0x0000006744337211 */ /* 0x000fe200008f0cff */
[----:B------:R-:W-:Y:S01]  /*0280*/  IMAD.SHL.U32 R98, R9, 0x20, RZ ;  /* 0x0000002009627824 */ /* 0x000fe200078e00ff */
[----:B------:R-:W-:-:S02]  /*0290*/  LOP3.LUT R0, R2, 0x1f, RZ, 0xc0, !PT ;  /* 0x0000001f02007812 */ /* 0x000fc400078ec0ff */
[-C--:B------:R-:W-:Y:S02]  /*02a0*/  LEA R66, P1, R67, R102.reuse, 0x6 ;  /* 0x0000006643427211 */ /* 0x080fe400078230ff */
[C---:B------:R-:W-:Y:S02]  /*02b0*/  LOP3.LUT R23, R5.reuse, 0x10, RZ, 0xfc, !PT ;  /* 0x0000001005177812 */ /* 0x040fe400078efcff */
[C---:B------:R-:W-:Y:S02]  /*02c0*/  LOP3.LUT R19, R5.reuse, 0x18, RZ, 0xfc, !PT ;  /* 0x0000001805137812 */ /* 0x040fe400078efcff */
[C---:B------:R-:W-:Y:S02]  /*02d0*/  LOP3.LUT R41, R5.reuse, 0x40, RZ, 0xfc, !PT ;  /* 0x0000004005297812 */ /* 0x040fe400078efcff */
[----:B------:R-:W-:Y:S02]  /*02e0*/  LOP3.LUT R47, R5, 0x58, RZ, 0xfc, !PT ;  /* 0x00000058052f7812 */ /* 0x000fe400078efcff */
[----:B------:R-:W-:-:S02]  /*02f0*/  LEA R34, P5, R35, R102, 0x6 ;  /* 0x0000006623227211 */ /* 0x000fc400078a30ff */
[-C--:B------:R-:W-:Y:S01]  /*0300*/  LEA R26, P3, R91, R102.reuse, 0x6 ;  /* 0x000000665b1a7211 */ /* 0x080fe200078630ff */
[----:B------:R-:W-:Y:S01]  /*0310*/  IMAD.WIDE.U32 R38, R0, 0x2, R38 ;  /* 0x0000000200267825 */ /* 0x000fe200078e0026 */
[-C--:B------:R-:W-:Y:S02]  /*0320*/  LEA.HI.X R67, R82, R103.reuse, RZ, 0x1, P1 ;  /* 0x0000006752437211 */ /* 0x080fe400008f0cff */
[-C--:B------:R-:W-:Y:S01]  /*0330*/  LEA R82, P1, R9, R102.reuse, 0x6 ;  /* 0x0000006609527211 */ /* 0x080fe200078230ff */
[----:B------:R-:W-:Y:S01]  /*0340*/  IMAD.SHL.U32 R10, R23, 0x20, RZ ;  /* 0x00000020170a7824 */ /* 0x000fe200078e00ff */
[----:B------:R-:W-:Y:S01]  /*0350*/  LOP3.LUT R43, R5, 0x48, RZ, 0xfc, !PT ;  /* 0x00000048052b7812 */ /* 0x000fe200078efcff */
[----:B------:R-:W-:Y:S01]  /*0360*/  IMAD.SHL.U32 R14, R19, 0x20, RZ ;  /* 0x00000020130e7824 */ /* 0x000fe200078e00ff */
[----:B------:R-:W-:Y:S01]  /*0370*/  LOP3.LUT R7, R5, 0x70, RZ, 0xfc, !PT ;  /* 0x0000007005077812 */ /* 0x000fe200078efcff */
[----:B------:R-:W-:Y:S01]  /*0380*/  IMAD.SHL.U32 R52, R41, 0x20, RZ ;  /* 0x0000002029347824 */ /* 0x000fe200078e00ff */
[----:B------:R-:W-:Y:S01]  /*0390*/  LOP3.LUT R89, R5, 0x4, RZ, 0xfc, !PT ;  /* 0x0000000405597812 */ /* 0x000fe200078efcff */
[----:B------:R-:W-:Y:S01]  /*03a0*/  IMAD.SHL.U32 R58, R47, 0x20, RZ ;  /* 0x000000202f3a7824 */ /* 0x000fe200078e00ff */
[-C--:B------:R-:W-:Y:S01]  /*03b0*/  LEA.HI.X R27, R6, R103.reuse, RZ, 0x1, P3 ;  /* 0x00000067061b7211 */ /* 0x080fe200018f0cff */
[----:B------:R-:W-:Y:S01]  /*03c0*/  IMAD.SHL.U32 R54, R43, 0x20, RZ ;  /* 0x000000202b367824 */ /* 0x000fe200078e00ff */
[----:B------:R-:W-:Y:S01]  /*03d0*/  LEA.HI.X R35, R22, R103, RZ, 0x1, P5 ;  /* 0x0000006716237211 */ /* 0x000fe200028f0cff */
[----:B------:R-:W-:Y:S01]  /*03e0*/  IMAD.SHL.U32 R70, R7, 0x20, RZ ;  /* 0x0000002007467824 */ /* 0x000fe200078e00ff */
[-C--:B------:R-:W-:Y:S01]  /*03f0*/  LEA R28, P6, R23, R102.reuse, 0x6 ;  /* 0x00000066171c7211 */ /* 0x080fe200078c30ff */
[----:B------:R-:W-:Y:S01]  /*0400*/  IMAD.SHL.U32 R4, R89, 0x20, RZ ;  /* 0x0000002059047824 */ /* 0x000fe200078e00ff */
[-C--:B------:R-:W-:Y:S01]  /*0410*/  LEA R30, P2, R19, R102.reuse, 0x6 ;  /* 0x00000066131e7211 */ /* 0x080fe200078430ff */
[----:B------:R-:W-:Y:S01]  /*0420*/  IMAD.WIDE.U32 R32, R0, 0x2, R32 ;  /* 0x0000000200207825 */ /* 0x000fe200078e0020 */
[----:B------:R-:W-:-:S02]  /*0430*/  LEA R40, P3, R41, R102, 0x6 ;  /* 0x0000006629287211 */ /* 0x000fc400078630ff */
[----:B------:R-:W-:Y:S01]  /*0440*/  LEA R46, P5, R47, R102, 0x6 ;  /* 0x000000662f2e7211 */ /* 0x000fe200078a30ff */
[----:B------:R-:W-:Y:S01]  /*0450*/  IMAD.WIDE.U32 R26, R0, 0x2, R26 ;  /* 0x00000002001a7825 */ /* 0x000fe200078e001a */
[-C--:B------:R-:W-:Y:S01]  /*0460*/  LEA.HI.X R83, R98, R103.reuse, RZ, 0x1, P1 ;  /* 0x0000006762537211 */ /* 0x080fe200008f0cff */
[----:B------:R-:W2:Y:S01]  /*0470*/  LDG.E.U16 R95, desc[UR18][R32.64] ;  /* 0x00000012205f7981 */ /* 0x000ea2000c1e1500 */
[C---:B------:R-:W-:Y:S01]  /*0480*/  LOP3.LUT R11, R5.reuse, 0x78, RZ, 0xfc, !PT ;  /* 0x00000078050b7812 */ /* 0x040fe200078efcff */
[----:B------:R-:W-:Y:S01]  /*0490*/  IMAD.WIDE.U32 R24, R0, 0x2, R24 ;  /* 0x0000000200187825 */ /* 0x000fe200078e0018 */
[----:B------:R-:W-:Y:S01]  /*04a0*/  LOP3.LUT R93, R5, 0xc, RZ, 0xfc, !PT ;  /* 0x0000000c055d7812 */ /* 0x000fe200078efcff */
[----:B------:R0:W3:Y:S01]  /*04b0*/  LDG.E.U16 R98, desc[UR18][R38.64] ;  /* 0x0000001226627981 */ /* 0x0000e2000c1e1500 */
[-C--:B------:R-:W-:Y:S01]  /*04c0*/  LEA.HI.X R29, R10, R103.reuse, RZ, 0x1, P6 ;  /* 0x000000670a1d7211 */ /* 0x080fe200030f0cff */
[----:B------:R-:W-:Y:S01]  /*04d0*/  IMAD.SHL.U32 R72, R11, 0x20, RZ ;  /* 0x000000200b487824 */ /* 0x000fe200078e00ff */
[-C--:B------:R-:W-:Y:S01]  /*04e0*/  LEA.HI.X R31, R14, R103.reuse, RZ, 0x1, P2 ;  /* 0x000000670e1f7211 */ /* 0x080fe200010f0cff */
[----:B------:R-:W-:Y:S01]  /*04f0*/  IMAD.SHL.U32 R8, R93, 0x20, RZ ;  /* 0x000000205d087824 */ /* 0x000fe200078e00ff */
[----:B------:R-:W-:-:S02]  /*0500*/  LEA.HI.X R41, R52, R103, RZ, 0x1, P3 ;  /* 0x0000006734297211 */ /* 0x000fc400018f0cff */
[----:B------:R-:W-:Y:S02]  /*0510*/  LEA.HI.X R47, R58, R103, RZ, 0x1, P5 ;  /* 0x000000673a2f7211 */ /* 0x000fe400028f0cff */
[----:B------:R-:W-:Y:S01]  /*0520*/  LOP3.LUT R17, R5, 0x1c, RZ, 0xfc, !PT ;  /* 0x0000001c05117812 */ /* 0x000fe200078efcff */
[----:B0-----:R-:W-:Y:S01]  /*0530*/  IMAD.WIDE.U32 R38, R0, 0x2, R66 ;  /* 0x0000000200267825 */ /* 0x001fe200078e0042 */
[-C--:B------:R-:W-:Y:S01]  /*0540*/  LEA R42, P2, R43, R102.reuse, 0x6 ;  /* 0x000000662b2a7211 */ /* 0x080fe200078430ff */
[----:B------:R-:W0:Y:S01]  /*0550*/  LDC.64 R66, c[0x0][0x218] ;  /* 0x00008600ff427b82 */ /* 0x000e220000000a00 */
[----:B------:R-:W-:Y:S02]  /*0560*/  LEA R80, P5, R7, R102, 0x6 ;  /* 0x0000006607507211 */ /* 0x000fe400078a30ff */
[C---:B------:R-:W-:Y:S02]  /*0570*/  LOP3.LUT R21, R5.reuse, 0x14, RZ, 0xfc, !PT ;  /* 0x0000001405157812 */ /* 0x040fe400078efcff */
[----:B------:R-:W-:-:S02]  /*0580*/  LOP3.LUT R63, R5, 0x2c, RZ, 0xfc, !PT ;  /* 0x0000002c053f7812 */ /* 0x000fc400078efcff */
[----:B------:R-:W-:Y:S01]  /*0590*/  LOP3.LUT R69, R5, 0x44, RZ, 0xfc, !PT ;  /* 0x0000004405457812 */ /* 0x000fe200078efcff */
[----:B------:R-:W-:Y:S01]  /*05a0*/  IMAD.SHL.U32 R12, R21, 0x20, RZ ;  /* 0x00000020150c7824 */ /* 0x000fe200078e00ff */
[-C--:B------:R-:W-:Y:S01]  /*05b0*/  LEA R52, P6, R89, R102.reuse, 0x6 ;  /* 0x0000006659347211 */ /* 0x080fe200078c30ff */
[----:B------:R-:W-:Y:S01]  /*05c0*/  IMAD.SHL.U32 R76, R63, 0x20, RZ ;  /* 0x000000203f4c7824 */ /* 0x000fe200078e00ff */
[----:B------:R-:W-:Y:S01]  /*05d0*/  LEA R84, P0, R11, R102, 0x6 ;  /* 0x000000660b547211 */ /* 0x000fe200078030ff */
[----:B------:R-:W-:Y:S01]  /*05e0*/  IMAD.SHL.U32 R86, R69, 0x20, RZ ;  /* 0x0000002045567824 */ /* 0x000fe200078e00ff */
[C---:B------:R-:W-:Y:S02]  /*05f0*/  LOP3.LUT R73, R5.reuse, 0x54, RZ, 0xfc, !PT ;  /* 0x0000005405497812 */ /* 0x040fe400078efcff */
[C---:B------:R-:W-:Y:S02]  /*0600*/  LOP3.LUT R61, R5.reuse, 0x24, RZ, 0xfc, !PT ;  /* 0x00000024053d7812 */ /* 0x040fe400078efcff */
[----:B------:R-:W-:Y:S01]  /*0610*/  LOP3.LUT R71, R5, 0x4c, RZ, 0xfc, !PT ;  /* 0x0000004c05477812 */ /* 0x000fe200078efcff */
[----:B------:R-:W-:Y:S01]  /*0620*/  IMAD.SHL.U32 R90, R73, 0x20, RZ ;  /* 0x00000020495a7824 */ /* 0x000fe200078e00ff */
[-C--:B------:R-:W-:Y:S01]  /*0630*/  LEA.HI.X R43, R54, R103.reuse, RZ, 0x1, P2 ;  /* 0x00000067362b7211 */ /* 0x080fe200010f0cff */
[----:B------:R-:W-:Y:S01]  /*0640*/  IMAD.SHL.U32 R20, R61, 0x20, RZ ;  /* 0x000000203d147824 */ /* 0x000fe200078e00ff */
[-C--:B------:R-:W-:Y:S01]  /*0650*/  LEA.HI.X R81, R70, R103.reuse, RZ, 0x1, P5 ;  /* 0x0000006746517211 */ /* 0x080fe200028f0cff */
[----:B------:R-:W-:Y:S01]  /*0660*/  IMAD.SHL.U32 R88, R71, 0x20, RZ ;  /* 0x0000002047587824 */ /* 0x000fe200078e00ff */
[----:B------:R-:W-:-:S02]  /*0670*/  LEA.HI.X R53, R4, R103, RZ, 0x1, P6 ;  /* 0x0000006704357211 */ /* 0x000fc400030f0cff */
[C---:B------:R-:W-:Y:S02]  /*0680*/  LOP3.LUT R65, R5.reuse, 0x34, RZ, 0xfc, !PT ;  /* 0x0000003405417812 */ /* 0x040fe400078efcff */
[C---:B------:R-:W-:Y:S02]  /*0690*/  LOP3.LUT R75, R5.reuse, 0x5c, RZ, 0xfc, !PT ;  /* 0x0000005c054b7812 */ /* 0x040fe400078efcff */
[C---:B------:R-:W-:Y:S02]  /*06a0*/  LOP3.LUT R77, R5.reuse, 0x64, RZ, 0xfc, !PT ;  /* 0x00000064054d7812 */ /* 0x040fe400078efcff */
[----:B------:R-:W-:Y:S01]  /*06b0*/  LOP3.LUT R13, R5, 0x6c, RZ, 0xfc, !PT ;  /* 0x0000006c050d7812 */ /* 0x000fe200078efcff */
[C---:B------:R-:W-:Y:S01]  /*06c0*/  IMAD.WIDE.U32 R32, R0.reuse, 0x2, R44 ;  /* 0x0000000200207825 */ /* 0x040fe200078e002c */
[----:B------:R-:W-:Y:S02]  /*06d0*/  SHF.L.U32 R16, R17, 0x5, RZ ;  /* 0x0000000511107819 */ /* 0x000fe400000006ff */
[-C--:B------:R-:W-:Y:S01]  /*06e0*/  LEA R54, P5, R93, R102.reuse, 0x6 ;  /* 0x000000665d367211 */ /* 0x080fe200078a30ff */
[----:B------:R-:W-:Y:S01]  /*06f0*/  IMAD.SHL.U32 R78, R65, 0x20, RZ ;  /* 0x00000020414e7824 */ /* 0x000fe200078e00ff */
[----:B------:R-:W-:Y:S01]  /*0700*/  LEA R58, P6, R17, R102, 0x6 ;  /* 0x00000066113a7211 */ /* 0x000fe200078c30ff */
[----:B------:R-:W-:Y:S01]  /*0710*/  IMAD.WIDE.U32 R30, R0, 0x2, R30 ;  /* 0x00000002001e7825 */ /* 0x000fe200078e001e */
[----:B------:R-:W-:-:S02]  /*0720*/  LEA.HI.X R85, R72, R103, RZ, 0x1, P0 ;  /* 0x0000006748557211 */ /* 0x000fc400000f0cff */
[-C--:B------:R-:W-:Y:S01]  /*0730*/  LEA R56, P0, R21, R102.reuse, 0x6 ;  /* 0x0000006615387211 */ /* 0x080fe200078030ff */
[----:B------:R-:W-:Y:S01]  /*0740*/  IMAD.WIDE.U32 R28, R0, 0x2, R28 ;  /* 0x00000002001c7825 */ /* 0x000fe200078e001c */
[----:B------:R-:W-:Y:S02]  /*0750*/  LOP3.LUT R5, R5, 0x7c, RZ, 0xfc, !PT ;  /* 0x0000007c05057812 */ /* 0x000fe400078efcff */
[-C--:B------:R-:W-:Y:S02]  /*0760*/  LEA.HI.X R55, R8, R103.reuse, RZ, 0x1, P5 ;  /* 0x0000006708377211 */ /* 0x080fe400028f0cff */
[-C--:B------:R-:W-:Y:S01]  /*0770*/  LEA R62, P3, R63, R102.reuse, 0x6 ;  /* 0x000000663f3e7211 */ /* 0x080fe200078630ff */
[----:B------:R-:W-:Y:S01]  /*0780*/  IMAD.SHL.U32 R100, R5, 0x20, RZ ;  /* 0x0000002005647824 */ /* 0x000fe200078e00ff */
[----:B------:R-:W-:Y:S02]  /*0790*/  LEA.HI.X R59, R16, R103, RZ, 0x1, P6 ;  /* 0x00000067103b7211 */ /* 0x000fe400030f0cff */
[-C--:B------:R-:W-:Y:S01]  /*07a0*/  LEA R60, P4, R61, R102.reuse, 0x6 ;  /* 0x000000663d3c7211 */ /* 0x080fe200078830ff */
[----:B------:R-:W-:Y:S01]  /*07b0*/  IMAD.WIDE.U32 R42, R0, 0x2, R42 ;  /* 0x00000002002a7825 */ /* 0x000fe200078e002a */
[----:B------:R-:W-:-:S02]  /*07c0*/  LEA R68, P5, R69, R102, 0x6 ;  /* 0x0000006645447211 */ /* 0x000fc400078a30ff */
[-C--:B------:R-:W-:Y:S01]  /*07d0*/  LEA R72, P6, R73, R102.reuse, 0x6 ;  /* 0x0000006649487211 */ /* 0x080fe200078c30ff */
[----:B------:R-:W-:Y:S01]  /*07e0*/  IMAD.SHL.U32 R92, R75, 0x20, RZ ;  /* 0x000000204b5c7824 */ /* 0x000fe200078e00ff */
[-C--:B------:R-:W-:Y:S01]  /*07f0*/  LEA.HI.X R57, R12, R103.reuse, RZ, 0x1, P0 ;  /* 0x000000670c397211 */ /* 0x080fe200000f0cff */
[C---:B------:R-:W-:Y:S01]  /*0800*/  IMAD.WIDE.U32 R44, R0.reuse, 0x2, R46 ;  /* 0x00000002002c7825 */ /* 0x040fe200078e002e */
[-C--:B------:R-:W-:Y:S02]  /*0810*/  LEA R70, P0, R71, R102.reuse, 0x6 ;  /* 0x0000006647467211 */ /* 0x080fe400078030ff */
[----:B------:R-:W-:Y:S01]  /*0820*/  SHF.L.U32 R94, R77, 0x5, RZ ;  /* 0x000000054d5e7819 */ /* 0x000fe200000006ff */
[----:B------:R-:W-:Y:S01]  /*0830*/  IMAD.WIDE.U32 R46, R0, 0x2, R48 ;  /* 0x00000002002e7825 */ /* 0x000fe200078e0030 */
[-C--:B------:R-:W-:Y:S02]  /*0840*/  LEA.HI.X R63, R76, R103.reuse, RZ, 0x1, P3 ;  /* 0x000000674c3f7211 */ /* 0x080fe400018f0cff */
[-C--:B------:R-:W-:Y:S01]  /*0850*/  LEA.HI.X R69, R86, R103.reuse, RZ, 0x1, P5 ;  /* 0x0000006756457211 */ /* 0x080fe200028f0cff */
[----:B------:R-:W-:Y:S01]  /*0860*/  IMAD.SHL.U32 R96, R13, 0x20, RZ ;  /* 0x000000200d607824 */ /* 0x000fe200078e00ff */
[----:B------:R-:W-:Y:S01]  /*0870*/  LEA.HI.X R73, R90, R103, RZ, 0x1, P6 ;  /* 0x000000675a497211 */ /* 0x000fe200030f0cff */
[----:B------:R-:W-:Y:S01]  /*0880*/  IMAD.WIDE.U32 R48, R0, 0x2, R50 ;  /* 0x0000000200307825 */ /* 0x000fe200078e0032 */
[-C--:B------:R-:W-:Y:S01]  /*0890*/  LEA R64, P2, R65, R102.reuse, 0x6 ;  /* 0x0000006641407211 */ /* 0x080fe200078430ff */
[----:B------:R1:W4:Y:S01]  /*08a0*/  LDG.E.U16 R90, desc[UR18][R26.64] ;  /* 0x000000121a5a7981 */ /* 0x000322000c1e1500 */
[----:B------:R-:W-:-:S02]  /*08b0*/  LEA R76, P3, R77, R102, 0x6 ;  /* 0x000000664d4c7211 */ /* 0x000fc400078630ff */
[-C--:B------:R-:W-:Y:S01]  /*08c0*/  LEA R86, P5, R5, R102.reuse, 0x6 ;  /* 0x0000006605567211 */ /* 0x080fe200078a30ff */
[----:B------:R-:W-:Y:S01]  /*08d0*/  IMAD.SHL.U32 R10, R3, 0x4, RZ ;  /* 0x00000004030a7824 */ /* 0x000fe200078e00ff */
[-C--:B------:R-:W-:Y:S01]  /*08e0*/  LEA.HI.X R61, R20, R103.reuse, RZ, 0x1, P4 ;  /* 0x00000067143d7211 */ /* 0x080fe200020f0cff */
[----:B------:R-:W-:Y:S01]  /*08f0*/  IMAD.WIDE.U32 R34, R0, 0x2, R34 ;  /* 0x0000000200227825 */ /* 0x000fe200078e0022 */
[-C--:B------:R-:W-:Y:S01]  /*0900*/  LEA.HI.X R71, R88, R103.reuse, RZ, 0x1, P0 ;  /* 0x0000006758477211 */ /* 0x080fe200000f0cff */
[----:B------:R-:W5:Y:S01]  /*0910*/  LDG.E.U16 R101, desc[UR18][R46.64] ;  /* 0x000000122e657981 */ /* 0x000f62000c1e1500 */
[----:B------:R-:W-:Y:S01]  /*0920*/  LEA R74, P4, R75, R102, 0x6 ;  /* 0x000000664b4a7211 */ /* 0x000fe200078830ff */
[----:B-1----:R-:W-:Y:S01]  /*0930*/  IMAD.WIDE.U32 R26, R0, 0x2, R54 ;  /* 0x00000002001a7825 */ /* 0x002fe200078e0036 */
[-C--:B------:R-:W-:Y:S01]  /*0940*/  LEA.HI.X R65, R78, R103.reuse, RZ, 0x1, P2 ;  /* 0x000000674e417211 */ /* 0x080fe200010f0cff */
[----:B------:R-:W5:Y:S01]  /*0950*/  LDG.E.U16 R88, desc[UR18][R24.64] ;  /* 0x0000001218587981 */ /* 0x000f62000c1e1500 */
[----:B------:R-:W-:-:S02]  /*0960*/  LEA.HI.X R77, R94, R103, RZ, 0x1, P3 ;  /* 0x000000675e4d7211 */ /* 0x000fc400018f0cff */
[-C--:B------:R-:W-:Y:S01]  /*0970*/  LEA.HI.X R87, R100, R103.reuse, RZ, 0x1, P5 ;  /* 0x0000006764577211 */ /* 0x080fe200028f0cff */
[----:B------:R1:W5:Y:S01]  /*0980*/  LDG.E.U16 R94, desc[UR18][R30.64] ;  /* 0x000000121e5e7981 */ /* 0x000362000c1e1500 */
[----:B------:R-:W-:Y:S01]  /*0990*/  LEA R78, P2, R13, R102, 0x6 ;  /* 0x000000660d4e7211 */ /* 0x000fe200078430ff */
[----:B------:R-:W-:Y:S01]  /*09a0*/  IMAD.WIDE.U32 R50, R0, 0x2, R80 ;  /* 0x0000000200327825 */ /* 0x000fe200078e0050 */
[-C--:B------:R-:W-:Y:S01]  /*09b0*/  LEA.HI.X R75, R92, R103.reuse, RZ, 0x1, P4 ;  /* 0x000000675c4b7211 */ /* 0x080fe200020f0cff */
[----:B------:R-:W5:Y:S01]  /*09c0*/  LDG.E.U16 R100, desc[UR18][R42.64] ;  /* 0x000000122a647981 */ /* 0x000f62000c1e1500 */
[----:B------:R-:W-:Y:S01]  /*09d0*/  LEA.HI.X R79, R96, R103, RZ, 0x1, P2 ;  /* 0x00000067604f7211 */ /* 0x000fe200010f0cff */
[C---:B------:R-:W-:Y:S02]  /*09e0*/  IMAD.WIDE.U32 R36, R0.reuse, 0x2, R36 ;  /* 0x0000000200247825 */ /* 0x040fe400078e0024 */
[----:B------:R-:W5:Y:S02]  /*09f0*/  LDG.E.U16 R102, desc[UR18][R48.64] ;  /* 0x0000001230667981 */ /* 0x000f64000c1e1500 */
[----:B-1----:R-:W-:-:S02]  /*0a00*/  IMAD.WIDE.U32 R30, R0, 0x2, R58 ;  /* 0x00000002001e7825 */ /* 0x002fc400078e003a */
[----:B------:R-:W5:Y:S02]  /*0a10*/  LDG.E.U16 R92, desc[UR18][R28.64] ;  /* 0x000000121c5c7981 */ /* 0x000f64000c1e1500 */
[C---:B------:R-:W-:Y:S02]  /*0a20*/  IMAD.WIDE.U32 R40, R0.reuse, 0x2, R40 ;  /* 0x0000000200287825 */ /* 0x040fe400078e0028 */
[----:B------:R1:W5:Y:S04]  /*0a30*/  LDG.E.U16 R43, desc[UR18][R26.64] ;  /* 0x000000121a2b7981 */ /* 0x000368000c1e1500 */
[----:B------:R0:W5:Y:S01]  /*0a40*/  LDG.E.U16 R49, desc[UR18][R38.64] ;  /* 0x0000001226317981 */ /* 0x000162000c1e1500 */
[----:B------:R-:W-:-:S03]  /*0a50*/  IMAD.WIDE.U32 R24, R0, 0x2, R52 ;  /* 0x0000000200187825 */ /* 0x000fc600078e0034 */
[----:B------:R-:W5:Y:S01]  /*0a60*/  LDG.E.U16 R81, desc[UR18][R44.64] ;  /* 0x000000122c517981 */ /* 0x000f62000c1e1500 */
[----:B-1----:R-:W-:-:S03]  /*0a70*/  IMAD.WIDE.U32 R26, R0, 0x2, R70 ;  /* 0x00000002001a7825 */ /* 0x002fc600078e0046 */
[----:B------:R-:W5:Y:S01]  /*0a80*/  LDG.E.U16 R103, desc[UR18][R50.64] ;  /* 0x0000001232677981 */ /* 0x000f62000c1e1500 */
[----:B0-----:R-:W-:Y:S01]  /*0a90*/  LEA R38, P0, R3, R66, 0x3 ;  /* 0x0000004203267211 */ /* 0x001fe200078018ff */
[----:B------:R-:W-:Y:S02]  /*0aa0*/  IMAD.WIDE.U32 R28, R0, 0x2, R56 ;  /* 0x00000002001c7825 */ /* 0x000fe400078e0038 */
[----:B------:R0:W5:Y:S01]  /*0ab0*/  LDG.E.U16 R96, desc[UR18][R34.64] ;  /* 0x0000001222607981 */ /* 0x000162000c1e1500 */
[----:B------:R-:W-:Y:S01]  /*0ac0*/  LEA.HI.X R39, R10, R67, RZ, 0x1, P0 ;  /* 0x000000430a277211 */ /* 0x000fe200000f0cff */
[----:B------:R-:W-:Y:S02]  /*0ad0*/  IMAD.SHL.U32 R6, R89, 0x80, RZ ;  /* 0x0000008059067824 */ /* 0x000fe400078e00ff */
[----:B------:R1:W5:Y:S04]  /*0ae0*/  LDG.E.U16 R45, desc[UR18][R30.64] ;  /* 0x000000121e2d7981 */ /* 0x000368000c1e1500 */
[----:B------:R1:W5:Y:S01]  /*0af0*/  LDG.E.U16 R51, desc[UR18][R26.64] ;  /* 0x000000121a337981 */ /* 0x000362000c1e1500 */
[----:B0-----:R-:W-:-:S03]  /*0b00*/  IMAD.WIDE.U32 R34, R0, 0x2, R62 ;  /* 0x0000000200227825 */ /* 0x001fc600078e003e */
[----:B------:R0:W5:Y:S01]  /*0b10*/  LDG.E.U16 R97, desc[UR18][R36.64] ;  /* 0x0000001224617981 */ /* 0x000162000c1e1500 */
[----:B-1----:R-:W-:-:S03]  /*0b20*/  IMAD.WIDE.U32 R30, R0, 0x2, R74 ;  /* 0x00000002001e7825 */ /* 0x002fc600078e004a */
[----:B------:R1:W5:Y:S01]  /*0b30*/  LDG.E.U16 R99, desc[UR18][R40.64] ;  /* 0x0000001228637981 */ /* 0x000362000c1e1500 */
[----:B------:R-:W-:-:S03]  /*0b40*/  LEA R26, P0, R89, R66, 0x8 ;  /* 0x00000042591a7211 */ /* 0x000fc600078040ff */
[----:B------:R1:W5:Y:S01]  /*0b50*/  LDG.E.U16 R80, desc[UR18][R32.64] ;  /* 0x0000001220507981 */ /* 0x000362000c1e1500 */
[----:B0-----:R-:W-:-:S03]  /*0b60*/  IMAD.WIDE.U32 R36, R0, 0x2, R64 ;  /* 0x0000000200247825 */ /* 0x001fc600078e0040 */
[----:B------:R0:W5:Y:S01]  /*0b70*/  LDG.E.U16 R44, desc[UR18][R28.64] ;  /* 0x000000121c2c7981 */ /* 0x000162000c1e1500 */
[----:B-1----:R-:W-:-:S03]  /*0b80*/  IMAD.WIDE.U32 R40, R0, 0x2, R84 ;  /* 0x0000000200287825 */ /* 0x002fc600078e0054 */
[----:B------:R1:W5:Y:S01]  /*0b90*/  LDG.E.U16 R42, desc[UR18][R24.64] ;  /* 0x00000012182a7981 */ /* 0x000362000c1e1500 */
[----:B------:R-:W-:Y:S01]  /*0ba0*/  IMAD.WIDE.U32 R32, R0, 0x2, R60 ;  /* 0x0000000200207825 */ /* 0x000fe200078e003c */
[----:B------:R-:W-:Y:S02]  /*0bb0*/  LEA.HI.X R27, R6, R67, RZ, 0x1, P0 ;  /* 0x00000043061b7211 */ /* 0x000fe400000f0cff */
[----:B------:R1:W5:Y:S01]  /*0bc0*/  LDG.E.U16 R53, desc[UR18][R30.64] ;  /* 0x000000121e357981 */ /* 0x000362000c1e1500 */
[----:B0-----:R-:W-:-:S03]  /*0bd0*/  IMAD.WIDE.U32 R28, R0, 0x2, R72 ;  /* 0x00000002001c7825 */ /* 0x001fc600078e0048 */
[----:B------:R0:W5:Y:S01]  /*0be0*/  LDG.E.U16 R54, desc[UR18][R40.64] ;  /* 0x0000001228367981 */ /* 0x000162000c1e1500 */
[----:B-1----:R-:W-:-:S03]  /*0bf0*/  IMAD.WIDE.U32 R24, R0, 0x2, R68 ;  /* 0x0000000200187825 */ /* 0x002fc600078e0044 */
[----:B------:R1:W5:Y:S01]  /*0c00*/  LDG.E.U16 R46, desc[UR18][R32.64] ;  /* 0x00000012202e7981 */ /* 0x000362000c1e1500 */
[C---:B------:R-:W-:Y:S01]  /*0c10*/  IMAD.SHL.U32 R8, R93.reuse, 0x80, RZ ;  /* 0x000000805d087824 */ /* 0x040fe200078e00ff */
[-C--:B------:R-:W-:Y:S02]  /*0c20*/  LEA R30, P0, R93, R66.reuse, 0x8 ;  /* 0x000000425d1e7211 */ /* 0x080fe400078040ff */
[----:B------:R1:W5:Y:S01]  /*0c30*/  LDG.E.U16 R47, desc[UR18][R34.64] ;  /* 0x00000012222f7981 */ /* 0x000362000c1e1500 */
[----:B------:R-:W-:Y:S02]  /*0c40*/  IMAD.SHL.U32 R4, R91, 0x80, RZ ;  /* 0x000000805b047824 */ /* 0x000fe400078e00ff */
[----:B0-----:R-:W-:Y:S01]  /*0c50*/  IMAD.WIDE.U32 R40, R0, 0x2, R76 ;  /* 0x0000000200287825 */ /* 0x001fe200078e004c */
[----:B------:R0:W5:Y:S01]  /*0c60*/  LDG.E.U16 R48, desc[UR18][R36.64] ;  /* 0x0000001224307981 */ /* 0x000162000c1e1500 */
[-C--:B------:R-:W-:Y:S02]  /*0c70*/  LEA.HI.X R31, R8, R67.reuse, RZ, 0x1, P0 ;  /* 0x00000043081f7211 */ /* 0x080fe400000f0cff */
[C---:B-1----:R-:W-:Y:S01]  /*0c80*/  IMAD.WIDE.U32 R32, R0.reuse, 0x2, R78 ;  /* 0x0000000200207825 */ /* 0x042fe200078e004e */
[----:B------:R1:W5:Y:S03]  /*0c90*/  LDG.E.U16 R52, desc[UR18][R28.64] ;  /* 0x000000121c347981 */ /* 0x000366000c1e1500 */
[C---:B------:R-:W-:Y:S01]  /*0ca0*/  IMAD.WIDE.U32 R34, R0.reuse, 0x2, R82 ;  /* 0x0000000200227825 */ /* 0x040fe200078e0052 */
[----:B------:R1:W5:Y:S03]  /*0cb0*/  LDG.E.U16 R50, desc[UR18][R24.64] ;  /* 0x0000001218327981 */ /* 0x000366000c1e1500 */
[C---:B0-----:R-:W-:Y:S01]  /*0cc0*/  IMAD.WIDE.U32 R36, R0.reuse, 0x2, R86 ;  /* 0x0000000200247825 */ /* 0x041fe200078e0056 */
[-C--:B------:R-:W-:Y:S01]  /*0cd0*/  LEA R20, P0, R23, R66.reuse, 0x8 ;  /* 0x0000004217147211 */ /* 0x080fe200078040ff */
[----:B------:R-:W5:Y:S01]  /*0ce0*/  LDG.E.U16 R40, desc[UR18][R40.64] ;  /* 0x0000001228287981 */ /* 0x000f62000c1e1500 */
[-C--:B-1----:R-:W-:Y:S01]  /*0cf0*/  LEA R28, P1, R91, R66.reuse, 0x8 ;  /* 0x000000425b1c7211 */ /* 0x082fe200078240ff */
[C---:B------:R-:W-:Y:S01]  /*0d00*/  IMAD.WIDE.U32 R26, R0.reuse, 0x2, R26 ;  /* 0x00000002001a7825 */ /* 0x040fe200078e001a */
[----:B------:R-:W-:Y:S01]  /*0d10*/  SHF.L.U32 R16, R21, 0x7, RZ ;  /* 0x0000000715107819 */ /* 0x000fe200000006ff */
[----:B------:R-:W5:Y:S02]  /*0d20*/  LDG.E.U16 R32, desc[UR18][R32.64] ;  /* 0x0000001220207981 */ /* 0x000f64000c1e1500 */
[----:B------:R-:W-:Y:S01]  /*0d30*/  IMAD.WIDE.U32 R24, R0, 0x2, R38 ;  /* 0x0000000200187825 */ /* 0x000fe200078e0026 */
[----:B------:R-:W-:Y:S01]  /*0d40*/  LEA.HI.X R29, R4, R67, RZ, 0x1, P1 ;  /* 0x00000043041d7211 */ /* 0x000fe200008f0cff */
[----:B------:R-:W5:Y:S02]  /*0d50*/  LDG.E.U16 R34, desc[UR18][R34.64] ;  /* 0x0000001222227981 */ /* 0x000f64000c1e1500 */
[----:B------:R-:W-:Y:S01]  /*0d60*/  IMAD.SHL.U32 R12, R23, 0x80, RZ ;  /* 0x00000080170c7824 */ /* 0x000fe200078e00ff */
[----:B------:R-:W-:Y:S01]  /*0d70*/  LEA R22, P1, R21, R66, 0x8 ;  /* 0x0000004215167211 */ /* 0x000fe200078240ff */
[----:B------:R-:W5:Y:S01]  /*0d80*/  LDG.E.U16 R36, desc[UR18][R36.64] ;  /* 0x0000001224247981 */ /* 0x000f62000c1e1500 */
[----:B------:R-:W-:-:S02]  /*0d90*/  IMAD.SHL.U32 R14, R19, 0x80, RZ ;  /* 0x00000080130e7824 */ /* 0x000fc400078e00ff */
[----:B------:R-:W-:Y:S01]  /*0da0*/  LEA.HI.X R21, R12, R67, RZ, 0x1, P0 ;  /* 0x000000430c157211 */ /* 0x000fe200000f0cff */
[----:B------:R-:W5:Y:S01]  /*0db0*/  LDG.E.U16 R33, desc[UR18][R24.64] ;  /* 0x0000001218217981 */ /* 0x000f62000c1e1500 */
[----:B------:R-:W-:-:S03]  /*0dc0*/  IMAD.SHL.U32 R18, R17, 0x80, RZ ;  /* 0x0000008011127824 */ /* 0x000fc600078e00ff */
[----:B------:R-:W5:Y:S04]  /*0dd0*/  LDG.E.U16 R35, desc[UR18][R24.64+0x40] ;  /* 0x0000401218237981 */ /* 0x000f68000c1e1500 */
[----:B------:R-:W5:Y:S04]  /*0de0*/  LDG.E.U16 R37, desc[UR18][R24.64+0x80] ;  /* 0x0000801218257981 */ /* 0x000f68000c1e1500 */
[----:B------:R0:W5:Y:S04]  /*0df0*/  LDG.E.U16 R38, desc[UR18][R24.64+0xc0] ;  /* 0x0000c01218267981 */ /* 0x000168000c1e1500 */
[----:B------:R-:W5:Y:S04]  /*0e00*/  LDG.E.U16 R39, desc[UR18][R26.64] ;  /* 0x000000121a277981 */ /* 0x000f68000c1e1500 */
[----:B------:R-:W5:Y:S01]  /*0e10*/  LDG.E.U16 R41, desc[UR18][R26.64+0x40] ;  /* 0x000040121a297981 */ /* 0x000f62000c1e1500 */
[----:B0-----:R-:W-:-:S03]  /*0e20*/  LEA R24, P0, R19, R66, 0x8 ;  /* 0x0000004213187211 */ /* 0x001fc600078040ff */
[----:B------:R-:W5:Y:S04]  /*0e30*/  LDG.E.U16 R55, desc[UR18][R26.64+0x80] ;  /* 0x000080121a377981 */ /* 0x000f68000c1e1500 */
[----:B------:R0:W5:Y:S01]  /*0e40*/  LDG.E.U16 R56, desc[UR18][R26.64+0xc0] ;  /* 0x0000c0121a387981 */ /* 0x000162000c1e1500 */
[-C--:B------:R-:W-:Y:S02]  /*0e50*/  LEA.HI.X R23, R16, R67.reuse, RZ, 0x1, P1 ;  /* 0x0000004310177211 */ /* 0x080fe400008f0cff */
[----:B------:R-:W-:Y:S02]  /*0e60*/  LEA.HI.X R25, R14, R67, RZ, 0x1, P0 ;  /* 0x000000430e197211 */ /* 0x000fe400000f0cff */
[----:B0-----:R-:W-:Y:S01]  /*0e70*/  LEA R26, P2, R17, R66, 0x8 ;  /* 0x00000042111a7211 */ /* 0x001fe200078440ff */
[----:B------:R-:W-:-:S03]  /*0e80*/  IMAD.WIDE.U32 R28, R0, 0x2, R28 ;  /* 0x00000002001c7825 */ /* 0x000fc600078e001c */
[----:B------:R-:W-:Y:S01]  /*0e90*/  LEA.HI.X R27, R18, R67, RZ, 0x1, P2 ;  /* 0x00000043121b7211 */ /* 0x000fe200010f0cff */
[C---:B------:R-:W-:Y:S01]  /*0ea0*/  IMAD.WIDE.U32 R30, R0.reuse, 0x2, R30 ;  /* 0x00000002001e7825 */ /* 0x040fe200078e001e */
[----:B------:R-:W5:Y:S03]  /*0eb0*/  LDG.E.U16 R57, desc[UR18][R28.64] ;  /* 0x000000121c397981 */ /* 0x000f66000c1e1500 */
[C---:B------:R-:W-:Y:S01]  /*0ec0*/  IMAD.WIDE.U32 R20, R0.reuse, 0x2, R20 ;  /* 0x0000000200147825 */ /* 0x040fe200078e0014 */
[----:B------:R-:W5:Y:S03]  /*0ed0*/  LDG.E.U16 R58, desc[UR18][R28.64+0x40] ;  /* 0x000040121c3a7981 */ /* 0x000f66000c1e1500 */
[C---:B------:R-:W-:Y:S01]  /*0ee0*/  IMAD.WIDE.U32 R22, R0.reuse, 0x2, R22 ;  /* 0x0000000200167825 */ /* 0x040fe200078e0016 */
[----:B------:R-:W5:Y:S03]  /*0ef0*/  LDG.E.U16 R59, desc[UR18][R28.64+0x80] ;  /* 0x000080121c3b7981 */ /* 0x000f66000c1e1500 */
[C---:B------:R-:W-:Y:S01]  /*0f00*/  IMAD.WIDE.U32 R24, R0.reuse, 0x2, R24 ;  /* 0x0000000200187825 */ /* 0x040fe200078e0018 */
[----:B------:R-:W5:Y:S03]  /*0f10*/  LDG.E.U16 R60, desc[UR18][R28.64+0xc0] ;  /* 0x0000c0121c3c7981 */ /* 0x000f66000c1e1500 */
[----:B------:R-:W-:Y:S01]  /*0f20*/  IMAD.WIDE.U32 R26, R0, 0x2, R26 ;  /* 0x00000002001a7825 */ /* 0x000fe200078e001a */
[----:B------:R-:W5:Y:S04]  /*0f30*/  LDG.E.U16 R61, desc[UR18][R30.64] ;  /* 0x000000121e3d7981 */ /* 0x000f68000c1e1500 */
        /* <DEDUP_REMOVED lines=10> */
[----:B------:R0:W5:Y:S04]  /*0fe0*/  LDG.E.U16 R66, desc[UR18][R22.64+0xc0] ;  /* 0x0000c01216427981 */ /* 0x000168000c1e1500 */
[----:B------:R-:W5:Y:S04]  /*0ff0*/  LDG.E.U16 R67, desc[UR18][R24.64] ;  /* 0x0000001218437981 */ /* 0x000f68000c1e1500 */
[----:B------:R-:W5:Y:S04]  /*1000*/  LDG.E.U16 R68, desc[UR18][R24.64+0x40] ;  /* 0x0000401218447981 */ /* 0x000f68000c1e1500 */
[----:B------:R-:W5:Y:S04]  /*1010*/  LDG.E.U16 R69, desc[UR18][R24.64+0x80] ;  /* 0x0000801218457981 */ /* 0x000f68000c1e1500 */
[----:B------:R-:W5:Y:S04]  /*1020*/  LDG.E.U16 R20, desc[UR18][R24.64+0xc0] ;  /* 0x0000c01218147981 */ /* 0x000f68000c1e1500 */
[----:B------:R-:W5:Y:S04]  /*1030*/  LDG.E.U16 R21, desc[UR18][R26.64] ;  /* 0x000000121a157981 */ /* 0x000f68000c1e1500 */
[----:B------:R-:W5:Y:S04]  /*1040*/  LDG.E.U16 R152, desc[UR18][R26.64+0x40] ;  /* 0x000040121a987981 */ /* 0x000f68000c1e1500 */
[----:B------:R-:W5:Y:S04]  /*1050*/  LDG.E.U16 R153, desc[UR18][R26.64+0x80] ;  /* 0x000080121a997981 */ /* 0x000f68000c1e1500 */
[----:B------:R-:W5:Y:S01]  /*1060*/  LDG.E.U16 R154, desc[UR18][R26.64+0xc0] ;  /* 0x0000c0121a9a7981 */ /* 0x000f62000c1e1500 */
[----:B------:R-:W1:Y:S01]  /*1070*/  S2UR UR16, SR_CgaCtaId ;  /* 0x00000000001079c3 */ /* 0x000e620000008800 */
[----:B0-----:R-:W-:Y:S01]  /*1080*/  SHF.R.S32.HI R23, RZ, 0x6, R2 ;  /* 0x00000006ff177819 */ /* 0x001fe20000011402 */
[----:B------:R-:W-:-:S03]  /*1090*/  IMAD.SHL.U32 R22, R2, 0x2, RZ ;  /* 0x0000000202167824 */ /* 0x000fc600078e00ff */
[----:B------:R-:W-:Y:S01]  /*10a0*/  SGXT R23, R23, 0x1 ;  /* 0x000000011717781a */ /* 0x000fe20000000200 */
[----:B------:R-:W-:Y:S01]  /*10b0*/  UMOV UR4, 0x400 ;  /* 0x0000040000047882 */ /* 0x000fe20000000000 */
[----:B------:R-:W-:Y:S02]  /*10c0*/  IMAD R0, R0, 0x2, R10 ;  /* 0x0000000200007824 */ /* 0x000fe400078e020a */
[----:B------:R-:W-:Y:S02]  /*10d0*/  LOP3.LUT R23, R23, 0x90, RZ, 0xc0, !PT ;  /* 0x0000009017177812 */ /* 0x000fe400078ec0ff */
[----:B------:R-:W-:Y:S02]  /*10e0*/  SHF.R.U32.HI R3, RZ, 0x1, R3 ;  /* 0x00000001ff037819 */ /* 0x000fe40000011603 */
[----:B------:R-:W-:Y:S02]  /*10f0*/  LOP3.LUT R23, R23, 0x7e, R22, 0x78, !PT ;  /* 0x0000007e17177812 */ /* 0x000fe400078e7816 */
[----:B------:R-:W-:-:S02]  /*1100*/  LOP3.LUT R0, R0, R3, RZ, 0x3c, !PT ;  /* 0x0000000300007212 */ /* 0x000fc400078e3cff */
[----:B------:R-:W-:Y:S01]  /*1110*/  LOP3.LUT R3, R23, 0x20, RZ, 0x3c, !PT ;  /* 0x0000002017037812 */ /* 0x000fe200078e3cff */
[----:B-1----:R-:W-:-:S09]  /*1120*/  ULEA UR16, UR16, UR4, 0x18 ;  /* 0x0000000410107291 */ /* 0x002fd2000f8ec03f */
[----:B--2---:R-:W-:Y:S04]  /*1130*/  STS.U16 [R23+UR16+0x800], R95 ;  /* 0x0008005f17007988 */ /* 0x004fe80008000410 */
[----:B---3--:R-:W-:Y:S04]  /*1140*/  STS.U16 [R23+UR16+0xe00], R98 ;  /* 0x000e006217007988 */ /* 0x008fe80008000410 */
[----:B----4-:R-:W-:Y:S04]  /*1150*/  STS.U16 [R23+UR16+0x200], R90 ;  /* 0x0002005a17007988 */ /* 0x010fe80008000410 */
[----:B-----5:R-:W-:Y:S04]  /*1160*/  STS.U16 [R23+UR16+0x1800], R101 ;  /* 0x0018006517007988 */ /* 0x020fe80008000410 */
[----:B------:R-:W-:Y:S04]  /*1170*/  STS.U16 [R23+UR16], R88 ;  /* 0x0000005817007988 */ /* 0x000fe80008000410 */
[----:B------:R-:W-:Y:S04]  /*1180*/  STS.U16 [R23+UR16+0x600], R94 ;  /* 0x0006005e17007988 */ /* 0x000fe80008000410 */
        /* <DEDUP_REMOVED lines=8> */
[----:B------:R-:W-:Y:S01]  /*1210*/  STS.U16 [R23+UR16+0x1400], R80 ;  /* 0x0014005017007988 */ /* 0x000fe20008000410 */
[----:B------:R-:W-:-:S03]  /*1220*/  UIADD3 UR4, UR16, 0x2000, URZ ;  /* 0x0000200010047890 */ /* 0x000fc6000fffe03f */
        /* <DEDUP_REMOVED lines=43> */
[----:B------:R0:W-:Y:S04]  /*14e0*/  STS.U16 [R0+UR16+0x3c00], R69 ;  /* 0x003c004500007988 */ /* 0x0001e80008000410 */
[----:B------:R-:W-:Y:S04]  /*14f0*/  STS.U16 [R0+UR16+0x3c40], R20 ;  /* 0x003c401400007988 */ /* 0x000fe80008000410 */
[----:B------:R-:W-:Y:S04]  /*1500*/  STS.U16 [R0+UR16+0x2e40], R21 ;  /* 0x002e401500007988 */ /* 0x000fe80008000410 */
[----:B------:R-:W-:Y:S04]  /*1510*/  STS.U16 [R0+UR16+0x2e00], R152 ;  /* 0x002e009800007988 */ /* 0x000fe80008000410 */
[----:B------:R-:W-:Y:S04]  /*1520*/  STS.U16 [R0+UR16+0x3e40], R153 ;  /* 0x003e409900007988 */ /* 0x000fe80008000410 */
[----:B------:R1:W-:Y:S01]  /*1530*/  STS.U16 [R0+UR16+0x3e00], R154 ;  /* 0x003e009a00007988 */ /* 0x0003e20008000410 */
[----:B------:R-:W-:Y:S01]  /*1540*/  BAR.SYNC.DEFER_BLOCKING 0x0 ;  /* 0x0000000000007b1d */ /* 0x000fe20000010000 */
[----:B------:R-:W-:-:S02]  /*1550*/  USHF.R.U32.HI UR4, URZ, 0x4, UR4 ;  /* 0x000000043f047899 */ /* 0x000fc40008011604 */
[----:B------:R-:W-:Y:S02]  /*1560*/  USHF.R.U32.HI UR8, URZ, 0x4, UR16 ;  /* 0x000000043f087899 */ /* 0x000fe40008011610 */
[----:B------:R-:W-:Y:S02]  /*1570*/  USGXT.U32 UR4, UR4, 0xe ;  /* 0x0000000e0404789a */ /* 0x000fe40008000000 */
[----:B------:R-:W-:Y:S02]  /*1580*/  USGXT.U32 UR8, UR8, 0xe ;  /* 0x0000000e0808789a */ /* 0x000fe40008000000 */
[----:B------:R-:W-:Y:S01]  /*1590*/  ULOP3.LUT UR10, UR4, 0x1000000, URZ, 0xfc, !UPT ;  /* 0x01000000040a7892 */ /* 0x000fe2000f8efc3f */
[----:B------:R-:W-:Y:S01]  /*15a0*/  UMOV UR9, 0x80000020 ;  /* 0x8000002000097882 */ /* 0x000fe20000000000 */
[----:B------:R-:W-:Y:S01]  /*15b0*/  UMOV UR11, 0x40000040 ;  /* 0x40000040000b7882 */ /* 0x000fe20000000000 */
[----:B0-----:R-:W-:-:S06]  /*15c0*/  WARPGROUP.ARRIVE ;  /* 0x00000000000079c5 */ /* 0x001fcc0000000000 */
[----:B------:R-:W-:Y:S01]  /*15d0*/  HGMMA.64x128x16.F32 R88, gdesc[UR8].tnspB, RZ, !UPT ;  /* 0x41e00000085879f0 */ /* 0x000fe2000c7008ff */
[----:B------:R-:W-:Y:S01]  /*15e0*/  UIADD3 UR12, UP0, UR8, 0x2, URZ ;  /* 0x00000002080c7890 */ /* 0x000fe2000ff1e03f */
[----:B------:R-:W-:Y:S01]  /*15f0*/  UMOV UR6, URZ ;  /* 0x0000003f00067c82 */ /* 0x000fe20008000000 */
[----:B------:R-:W-:Y:S02]  /*1600*/  UMOV UR14, 0x1000080 ;  /* 0x01000080000e7882 */ /* 0x000fe40000000000 */
[----:B------:R-:W-:Y:S01]  /*1610*/  UIADD3.X UR13, UR6, -0x7fffffe0, URZ, UP0, !UPT ;  /* 0x80000020060d7890 */ /* 0x000fe200087fe43f */
[----:B------:R-:W-:Y:S01]  /*1620*/  UMOV UR15, 0x40000040 ;  /* 0x40000040000f7882 */ /* 0x000fe20000000000 */
[----:B------:R-:W-:Y:S02]  /*1630*/  UMOV UR5, URZ ;  /* 0x0000003f00057c82 */ /* 0x000fe40008000000 */
[----:B------:R-:W-:Y:S02]  /*1640*/  UIADD3.64 UR8, UR12, 0xfe, URZ ;  /* 0x000000fe0c087897 */ /* 0x000fe4000fffe03f */
[----:B------:R-:W-:-:S09]  /*1650*/  UIADD3.64 UR14, UR4, UR14, URZ ;  /* 0x0000000e040e7297 */ /* 0x000fd2000fffe03f */
[----:B------:R-:W-:-:S12]  /*1660*/  HGMMA.64x128x16.F32 R88, gdesc[UR12].tnspB, R88 ;  /* 0x41e000000c5879f0 */ /* 0x000fd80008700858 */
[----:B------:R-:W-:Y:S01]  /*1670*/  HGMMA.64x128x16.F32 R24, gdesc[UR8].tnspB, RZ, !UPT ;  /* 0x41e00000081879f0 */ /* 0x000fe2000c7008ff */
[----:B------:R-:W-:Y:S01]  /*1680*/  UIADD3.64 UR4, UR12, 0x100, URZ ;  /* 0x000001000c047897 */ /* 0x000fe2000fffe03f */
[----:B------:R-:W-:Y:S01]  /*1690*/  UMOV UR6, UR14 ;  /* 0x0000000e00067c82 */ /* 0x000fe20008000000 */
[----:B------:R-:W-:Y:S01]  /*16a0*/  UMOV UR7, UR15 ;  /* 0x0000000f00077c82 */ /* 0x000fe20008000000 */
[C---:B-1----:R-:W-:Y:S02]  /*16b0*/  IMAD.SHL.U32 R0, R2.reuse, 0x20, RZ ;  /* 0x0000002002007824 */ /* 0x042fe400078e00ff */
[C---:B------:R-:W-:Y:S01]  /*16c0*/  IMAD.SHL.U32 R17, R2.reuse, 0x100, RZ ;  /* 0x0000010002117824 */ /* 0x040fe200078e00ff */
[----:B------:R-:W-:Y:S01]  /*16d0*/  SHF.R.S32.HI R19, RZ, 0x2, R2 ;  /* 0x00000002ff137819 */ /* 0x000fe20000011402 */
[----:B------:R-:W-:Y:S01]  /*16e0*/  IMAD.SHL.U32 R3, R2, 0x10, RZ ;  /* 0x0000001002037824 */ /* 0x000fe200078e00ff */
[----:B------:R-:W-:Y:S02]  /*16f0*/  LOP3.LUT R0, R0, 0x60, RZ, 0xc0, !PT ;  /* 0x0000006000007812 */ /* 0x000fe400078ec0ff */
[----:B------:R-:W-:-:S02]  /*1700*/  LOP3.LUT R20, R17, 0x1800, RZ, 0xc0, !PT ;  /* 0x0000180011147812 */ /* 0x000fc400078ec0ff */
[----:B------:R-:W-:Y:S02]  /*1710*/  SGXT R17, R19, 0x1 ;  /* 0x000000011311781a */ /* 0x000fe40000000200 */
[----:B------:R-:W-:-:S04]  /*1720*/  LOP3.LUT R0, R0, 0x780, R3, 0xf8, !PT ;  /* 0x0000078000007812 */ /* 0x000fc800078ef803 */
[----:B------:R-:W-:Y:S01]  /*1730*/  LOP3.LUT R0, R0, 0x2010, R17, 0xf8, !PT ;  /* 0x0000201000007812 */ /* 0x000fe200078ef811 */
[----:B------:R-:W-:Y:S03]  /*1740*/  HGMMA.64x128x16.F32 R24, gdesc[UR4].tnspB, R24, gsb0 ;  /* 0x41e00000041879f0 */ /* 0x000fe60008000818 */
[----:B------:R-:W0:Y:S01]  /*1750*/  S2R R17, SR_TID.X ;  /* 0x0000000000117919 */ /* 0x000e220000002100 */
[----:B------:R-:W-:Y:S02]  /*1760*/  LOP3.LUT R3, R20, 0x70, R3, 0xf8, !PT ;  /* 0x0000007014037812 */ /* 0x000fe400078ef803 */
[----:B------:R-:W-:-:S04]  /*1770*/  LOP3.LUT R20, R2, 0x40, RZ, 0xc0, !PT ;  /* 0x0000004002147812 */ /* 0x000fc800078ec0ff */
[----:B------:R-:W-:Y:S02]  /*1780*/  R2UR UR4, R20 ;  /* 0x00000000140472ca */ /* 0x000fe400000e0000 */
[----:B------:R-:W1:Y:S01]  /*1790*/  LDC.64 R20, c[0x0][0x220] ;  /* 0x00008800ff147b82 */ /* 0x000e620000000a00 */
[----:B------:R-:W-:-:S04]  /*17a0*/  SHF.R.S32.HI R19, RZ, 0x5, R2 ;  /* 0x00000005ff137819 */ /* 0x000fc80000011402 */
[----:B------:R-:W-:-:S04]  /*17b0*/  SGXT R2, R19, 0x1 ;  /* 0x000000011302781a */ /* 0x000fc80000000200 */
[----:B------:R-:W-:Y:S02]  /*17c0*/  LOP3.LUT R2, R3, 0x2010, R2, 0x78, !PT ;  /* 0x0000201003027812 */ /* 0x000fe400078e7802 */
[----:B------:R-:W-:Y:S02]  /*17d0*/  LOP3.LUT R3, R0, 0x10, RZ, 0x3c, !PT ;  /* 0x0000001000037812 */ /* 0x000fe400078e3cff */
[----:B0-----:R-:W-:Y:S02]  /*17e0*/  SHF.R.U32.HI R19, RZ, 0x5, R17 ;  /* 0x00000005ff137819 */ /* 0x001fe40000011611 */
[----:B------:R-:W-:Y:S02]  /*17f0*/  LOP3.LUT R215, R17, 0x60, RZ, 0xc0, !PT ;  /* 0x0000006011d77812 */ /* 0x000fe400078ec0ff */
[----:B------:R-:W-:Y:S02]  /*1800*/  SGXT.U32 R19, R19, 0x2 ;  /* 0x000000021313781a */ /* 0x000fe40000000000 */
[----:B-1----:R-:W-:-:S02]  /*1810*/  LEA R214, P0, R215, R20, 0x4 ;  /* 0x00000014d7d67211 */ /* 0x002fc400078020ff */
[C---:B------:R-:W-:Y:S02]  /*1820*/  LOP3.LUT R213, R19.reuse, 0x4, RZ, 0xfc, !PT ;  /* 0x0000000413d57812 */ /* 0x040fe400078efcff */
[C---:B------:R-:W-:Y:S02]  /*1830*/  LOP3.LUT R211, R19.reuse, 0x8, RZ, 0xfc, !PT ;  /* 0x0000000813d37812 */ /* 0x040fe400078efcff */
[C---:B------:R-:W-:Y:S02]  /*1840*/  LOP3.LUT R209, R19.reuse, 0xc, RZ, 0xfc, !PT ;  /* 0x0000000c13d17812 */ /* 0x040fe400078efcff */
[C---:B------:R-:W-:Y:S02]  /*1850*/  LOP3.LUT R195, R19.reuse, 0x18, RZ, 0xfc, !PT ;  /* 0x0000001813c37812 */ /* 0x040fe400078efcff */
[C---:B------:R-:W-:Y:S02]  /*1860*/  LOP3.LUT R193, R19.reuse, 0x1c, RZ, 0xfc, !PT ;  /* 0x0000001c13c17812 */ /* 0x040fe400078efcff */
[----:B------:R-:W-:-:S02]  /*1870*/  LOP3.LUT R205, R19, 0x14, RZ, 0xfc, !PT ;  /* 0x0000001413cd7812 */ /* 0x000fc400078efcff */
[-C--:B------:R-:W-:Y:S02]  /*1880*/  LEA R212, P2, R213, R20.reuse, 0x9 ;  /* 0x00000014d5d47211 */ /* 0x080fe400078448ff */
[-C--:B------:R-:W-:Y:S02]  /*1890*/  LEA R210, P3, R211, R20.reuse, 0x9 ;  /* 0x00000014d3d27211 */ /* 0x080fe400078648ff */
[-C--:B------:R-:W-:Y:S02]  /*18a0*/  LEA R208, P4, R209, R20.reuse, 0x9 ;  /* 0x00000014d1d07211 */ /* 0x080fe400078848ff */
[----:B------:R-:W-:Y:S02]  /*18b0*/  LOP3.LUT R207, R19, 0x10, RZ, 0xfc, !PT ;  /* 0x0000001013cf7812 */ /* 0x000fe400078efcff */
[----:B------:R-:W-:Y:S02]  /*18c0*/  LEA.HI.X R215, R10, R21, RZ, 0x2, P0 ;  /* 0x000000150ad77211 */ /* 0x000fe400000f14ff */
[----:B------:R-:W-:-:S02]  /*18d0*/  LEA R194, P0, R195, R20, 0x9 ;  /* 0x00000014c3c27211 */ /* 0x000fc400078048ff */
[-C--:B------:R-:W-:Y:S02]  /*18e0*/  LEA R192, P1, R193, R20.reuse, 0x9 ;  /* 0x00000014c1c07211 */ /* 0x080fe400078248ff */
[----:B------:R-:W-:Y:S02]  /*18f0*/  LOP3.LUT R23, R19, 0x40, RZ, 0xfc, !PT ;  /* 0x0000004013177812 */ /* 0x000fe400078efcff */
[----:B------:R-:W-:Y:S02]  /*1900*/  LEA R204, P6, R205, R20, 0x9 ;  /* 0x00000014cdcc7211 */ /* 0x000fe400078c48ff */
[-C--:B------:R-:W-:Y:S02]  /*1910*/  LEA.HI.X R213, R6, R21.reuse, RZ, 0x2, P2 ;  /* 0x0000001506d57211 */ /* 0x080fe400010f14ff */
[-C--:B------:R-:W-:Y:S02]  /*1920*/  LEA.HI.X R211, R4, R21.reuse, RZ, 0x2, P3 ;  /* 0x0000001504d37211 */ /* 0x080fe400018f14ff */
[----:B------:R-:W-:-:S02]  /*1930*/  LEA.HI.X R209, R8, R21, RZ, 0x2, P4 ;  /* 0x0000001508d17211 */ /* 0x000fc400020f14ff */
[----:B------:R-:W-:Y:S02]  /*1940*/  LEA R206, P5, R207, R20, 0x9 ;  /* 0x00000014cfce7211 */ /* 0x000fe400078a48ff */
[-C--:B------:R-:W-:Y:S02]  /*1950*/  LEA.HI.X R195, R14, R21.reuse, RZ, 0x2, P0 ;  /* 0x000000150ec37211 */ /* 0x080fe400000f14ff */
[-C--:B------:R-:W-:Y:S02]  /*1960*/  LEA.HI.X R193, R18, R21.reuse, RZ, 0x2, P1 ;  /* 0x0000001512c17211 */ /* 0x080fe400008f14ff */
[-C--:B------:R-:W-:Y:S02]  /*1970*/  LEA.HI.X R205, R16, R21.reuse, RZ, 0x2, P6 ;  /* 0x0000001510cd7211 */ /* 0x080fe400030f14ff */
[----:B------:R-:W-:Y:S01]  /*1980*/  LEA.HI.X R207, R12, R21, RZ, 0x2, P5 ;  /* 0x000000150ccf7211 */ /* 0x000fe200028f14ff */
[----:B------:R-:W-:Y:S02]  /*1990*/  IMAD.SHL.U32 R174, R15, 0x80, RZ ;  /* 0x000000800fae7824 */ /* 0x000fe400078e00ff */
[----:B------:R-:W-:-:S02]  /*19a0*/  IMAD.SHL.U32 R178, R7, 0x80, RZ ;  /* 0x0000008007b27824 */ /* 0x000fc400078e00ff */
[----:B------:R-:W-:Y:S01]  /*19b0*/  IMAD.SHL.U32 R176, R13, 0x80, RZ ;  /* 0x000000800db07824 */ /* 0x000fe200078e00ff */
[----:B------:R-:W-:Y:S02]  /*19c0*/  WARPGROUP.DEPBAR.LE gsb0, 0x0 ;  /* 0x00008000000079c5 */ /* 0x000fe40000010000 */
[----:B------:R-:W-:Y:S01]  /*19d0*/  IMAD.MOV.U32 R160, RZ, RZ, R96 ;  /* 0x000000ffffa07224 */ /* 0x000fe200078e0060 */
[----:B------:R-:W-:Y:S01]  /*19e0*/  MOV R153, R90 ;  /* 0x0000005a00997202 */ /* 0x000fe20000000f00 */
[----:B------:R-:W-:Y:S01]  /*19f0*/  IMAD.MOV.U32 R152, RZ, RZ, R88 ;  /* 0x000000ffff987224 */ /* 0x000fe200078e0058 */
[----:B------:R-:W-:Y:S01]  /*1a00*/  MOV R162, R112 ;  /* 0x0000007000a27202 */ /* 0x000fe20000000f00 */
[----:B------:R-:W-:Y:S01]  /*1a10*/  IMAD.MOV.U32 R164, RZ, RZ, R100 ;  /* 0x000000ffffa47224 */ /* 0x000fe200078e0064 */
[----:B------:R-:W-:Y:S01]  /*1a20*/  MOV R100, R101 ;  /* 0x0000006500647202 */ /* 0x000fe20000000f00 */
[----:B------:R-:W-:Y:S02]  /*1a30*/  IMAD.MOV.U32 R96, RZ, RZ, R97 ;  /* 0x000000ffff607224 */ /* 0x000fe400078e0061 */
[----:B------:R-:W-:-:S02]  /*1a40*/  IMAD.MOV.U32 R154, RZ, RZ, R104 ;  /* 0x000000ffff9a7224 */ /* 0x000fc400078e0068 */
[----:B------:R-:W-:Y:S01]  /*1a50*/  IMAD.MOV.U32 R155, RZ, RZ, R106 ;  /* 0x000000ffff9b7224 */ /* 0x000fe200078e006a */
[----:B------:R-:W-:Y:S01]  /*1a60*/  BAR.SYNC.DEFER_BLOCKING 0x0 ;  /* 0x0000000000007b1d */ /* 0x000fe20000010000 */
[----:B------:R-:W-:Y:S02]  /*1a70*/  IMAD.MOV.U32 R156, RZ, RZ, R92 ;  /* 0x000000ffff9c7224 */ /* 0x000fe400078e005c */
[----:B------:R-:W-:Y:S02]  /*1a80*/  IMAD.MOV.U32 R157, RZ, RZ, R94 ;  /* 0x000000ffff9d7224 */ /* 0x000fe400078e005e */
[----:B------:R-:W-:Y:S02]  /*1a90*/  IMAD.MOV.U32 R158, RZ, RZ, R108 ;  /* 0x000000ffff9e7224 */ /* 0x000fe400078e006c */
[----:B------:R-:W-:Y:S02]  /*1aa0*/  IMAD.MOV.U32 R159, RZ, RZ, R110 ;  /* 0x000000ffff9f7224 */ /* 0x000fe400078e006e */
[----:B------:R-:W-:-:S02]  /*1ab0*/  IMAD.MOV.U32 R161, RZ, RZ, R98 ;  /* 0x000000ffffa17224 */ /* 0x000fc400078e0062 */
[----:B------:R-:W-:Y:S02]  /*1ac0*/  IMAD.MOV.U32 R163, RZ, RZ, R114 ;  /* 0x000000ffffa37224 */ /* 0x000fe400078e0072 */
[----:B------:R-:W-:Y:S02]  /*1ad0*/  IMAD.MOV.U32 R165, RZ, RZ, R102 ;  /* 0x000000ffffa57224 */ /* 0x000fe400078e0066 */
[----:B------:R-:W-:Y:S02]  /*1ae0*/  IMAD.MOV.U32 R166, RZ, RZ, R116 ;  /* 0x000000ffffa67224 */ /* 0x000fe400078e0074 */
[----:B------:R-:W-:Y:S02]  /*1af0*/  IMAD.MOV.U32 R167, RZ, RZ, R118 ;  /* 0x000000ffffa77224 */ /* 0x000fe400078e0076 */
[----:B------:R-:W-:Y:S02]  /*1b00*/  IMAD.MOV.U32 R88, RZ, RZ, R89 ;  /* 0x000000ffff587224 */ /* 0x000fe400078e0059 */
[----:B------:R-:W-:-:S02]  /*1b10*/  IMAD.MOV.U32 R97, RZ, RZ, R99 ;  /* 0x000000ffff617224 */ /* 0x000fc400078e0063 */
[----:B------:R-:W-:Y:S01]  /*1b20*/  IMAD.MOV.U32 R89, RZ, RZ, R91 ;  /* 0x000000ffff597224 */ /* 0x000fe200078e005b */
[----:B------:R-:W-:Y:S01]  /*1b30*/  MOV R91, R107 ;  /* 0x0000006b005b7202 */ /* 0x000fe20000000f00 */
[----:B------:R-:W-:Y:S02]  /*1b40*/  IMAD.MOV.U32 R98, RZ, RZ, R113 ;  /* 0x000000ffff627224 */ /* 0x000fe400078e0071 */
[----:B------:R-:W-:Y:S02]  /*1b50*/  IMAD.MOV.U32 R99, RZ, RZ, R115 ;  /* 0x000000ffff637224 */ /* 0x000fe400078e0073 */
[----:B------:R-:W-:Y:S01]  /*1b60*/  IMAD.MOV.U32 R101, RZ, RZ, R103 ;  /* 0x000000ffff657224 */ /* 0x000fe200078e0067 */
[C---:B------:R-:W-:Y:S01]  /*1b70*/  LOP3.LUT R115, R19.reuse, 0x24, RZ, 0xfc, !PT ;  /* 0x0000002413737812 */ /* 0x040fe200078efcff */
[----:B------:R-:W-:Y:S01]  /*1b80*/  IMAD.MOV.U32 R90, RZ, RZ, R105 ;  /* 0x000000ffff5a7224 */ /* 0x000fe200078e0069 */
[C---:B------:R-:W-:Y:S01]  /*1b90*/  LOP3.LUT R105, R19.reuse, 0x20, RZ, 0xfc, !PT ;  /* 0x0000002013697812 */ /* 0x040fe200078efcff */
[----:B------:R-:W-:Y:S01]  /*1ba0*/  IMAD.MOV.U32 R92, RZ, RZ, R93 ;  /* 0x000000ffff5c7224 */ /* 0x000fe200078e005d */
[----:B------:R-:W-:Y:S01]  /*1bb0*/  LOP3.LUT R113, R19, 0x28, RZ, 0xfc, !PT ;  /* 0x0000002813717812 */ /* 0x000fe200078efcff */
[----:B------:R-:W-:-:S02]  /*1bc0*/  IMAD.MOV.U32 R102, RZ, RZ, R117 ;  /* 0x000000ffff667224 */ /* 0x000fc400078e0075 */
[----:B------:R-:W-:Y:S02]  /*1bd0*/  IMAD.MOV.U32 R103, RZ, RZ, R119 ;  /* 0x000000ffff677224 */ /* 0x000fe400078e0077 */
[----:B------:R-:W-:Y:S01]  /*1be0*/  IMAD.MOV.U32 R93, RZ, RZ, R95 ;  /* 0x000000ffff5d7224 */ /* 0x000fe200078e005f */
[----:B------:R-:W-:Y:S01]  /*1bf0*/  STS.128 [R0+UR16], R152 ;  /* 0x0000009800007988 */ /* 0x000fe20008000c10 */
[----:B------:R-:W-:Y:S02]  /*1c00*/  IMAD.MOV.U32 R94, RZ, RZ, R109 ;  /* 0x000000ffff5e7224 */ /* 0x000fe400078e006d */
[----:B------:R-:W-:Y:S01]  /*1c10*/  IMAD.MOV.U32 R95, RZ, RZ, R111 ;  /* 0x000000ffff5f7224 */ /* 0x000fe200078e006f */
[----:B------:R-:W-:Y:S01]  /*1c20*/  STS.128 [R0+UR16+0x800], R156 ;  /* 0x0008009c00007988 */ /* 0x000fe20008000c10 */
[----:B------:R-:W-:-:S03]  /*1c30*/  LOP3.LUT R107, R19, 0x38, RZ, 0xfc, !PT ;  /* 0x00000038136b7812 */ /* 0x000fc600078efcff */
[----:B------:R-:W-:Y:S01]  /*1c40*/  STS.128 [R0+UR16+0x1000], R160 ;  /* 0x001000a000007988 */ /* 0x000fe20008000c10 */
[----:B------:R-:W-:-:S03]  /*1c50*/  LOP3.LUT R116, R17, 0x1f, RZ, 0xc0, !PT ;  /* 0x0000001f11747812 */ /* 0x000fc600078ec0ff */
[----:B------:R-:W-:Y:S01]  /*1c60*/  STS.128 [R0+UR16+0x1800], R164 ;  /* 0x001800a400007988 */ /* 0x000fe20008000c10 */
[----:B------:R-:W-:Y:S01]  /*1c70*/  LOP3.LUT R111, R19, 0x2c, RZ, 0xfc, !PT ;  /* 0x0000002c136f7812 */ /* 0x000fe200078efcff */
[----:B------:R-:W-:Y:S02]  /*1c80*/  IMAD.SHL.U32 R10, R105, 0x80, RZ ;  /* 0x00000080690a7824 */ /* 0x000fe400078e00ff */
[----:B------:R0:W-:Y:S01]  /*1c90*/  STS.128 [R3+UR16+0x1000], R96 ;  /* 0x0010006003007988 */ /* 0x0001e20008000c10 */
[----:B------:R-:W-:Y:S01]  /*1ca0*/  LOP3.LUT R109, R19, 0x34, RZ, 0xfc, !PT ;  /* 0x00000034136d7812 */ /* 0x000fe200078efcff */
[----:B------:R-:W-:Y:S01]  /*1cb0*/  IMAD.SHL.U32 R22, R115, 0x80, RZ ;  /* 0x0000008073167824 */ /* 0x000fe200078e00ff */
[----:B------:R-:W-:Y:S01]  /*1cc0*/  LOP3.LUT R17, R19, 0x3c, RZ, 0xfc, !PT ;  /* 0x0000003c13117812 */ /* 0x000fe200078efcff */
[----:B------:R1:W-:Y:S01]  /*1cd0*/  STS.128 [R3+UR16], R88 ;  /* 0x0000005803007988 */ /* 0x0003e20008000c10 */
[----:B------:R-:W-:-:S03]  /*1ce0*/  LEA R104, P2, R105, R20, 0x9 ;  /* 0x0000001469687211 */ /* 0x000fc600078448ff */
[----:B------:R2:W-:Y:S01]  /*1cf0*/  STS.128 [R3+UR16+0x1800], R100 ;  /* 0x0018006403007988 */ /* 0x0005e20008000c10 */
[-C--:B------:R-:W-:Y:S02]  /*1d00*/  LEA R114, P3, R115, R20.reuse, 0x9 ;  /* 0x0000001473727211 */ /* 0x080fe400078648ff */
[----:B------:R-:W-:Y:S01]  /*1d10*/  LEA R112, P4, R113, R20, 0x9 ;  /* 0x0000001471707211 */ /* 0x000fe200078848ff */
[----:B------:R3:W-:Y:S01]  /*1d20*/  STS.128 [R3+UR16+0x800], R92 ;  /* 0x0008005c03007988 */ /* 0x0007e20008000c10 */
[----:B0-----:R-:W-:Y:S01]  /*1d30*/  LOP3.LUT R97, R19, 0x30, RZ, 0xfc, !PT ;  /* 0x0000003013617812 */ /* 0x001fe200078efcff */
[----:B------:R-:W-:Y:S02]  /*1d40*/  IMAD.SHL.U32 R118, R107, 0x80, RZ ;  /* 0x000000806b767824 */ /* 0x000fe400078e00ff */
[----:B-1----:R-:W-:Y:S01]  /*1d50*/  IMAD.SHL.U32 R88, R113, 0x80, RZ ;  /* 0x0000008071587824 */ /* 0x002fe200078e00ff */
[----:B--2---:R-:W-:Y:S01]  /*1d60*/  LOP3.LUT R103, R19, 0x44, RZ, 0xfc, !PT ;  /* 0x0000004413677812 */ /* 0x004fe200078efcff */
[----:B------:R-:W-:Y:S01]  /*1d70*/  IMAD.SHL.U32 R90, R111, 0x80, RZ ;  /* 0x000000806f5a7824 */ /* 0x000fe200078e00ff */
[----:B------:R-:W-:-:S02]  /*1d80*/  LOP3.LUT R89, R19, 0x4c, RZ, 0xfc, !PT ;  /* 0x0000004c13597812 */ /* 0x000fc400078efcff */
[----:B---3--:R-:W-:Y:S01]  /*1d90*/  LOP3.LUT R95, R19, 0x54, RZ, 0xfc, !PT ;  /* 0x00000054135f7812 */ /* 0x008fe200078efcff */
[----:B------:R-:W-:Y:S01]  /*1da0*/  IMAD.SHL.U32 R92, R97, 0x80, RZ ;  /* 0x00000080615c7824 */ /* 0x000fe200078e00ff */
[----:B------:R-:W-:Y:S01]  /*1db0*/  SHF.L.U32 R94, R109, 0x7, RZ ;  /* 0x000000076d5e7819 */ /* 0x000fe200000006ff */
[----:B------:R-:W-:Y:S01]  /*1dc0*/  IMAD.SHL.U32 R152, R17, 0x80, RZ ;  /* 0x0000008011987824 */ /* 0x000fe200078e00ff */
[-C--:B------:R-:W-:Y:S01]  /*1dd0*/  LEA R108, P0, R109, R20.reuse, 0x9 ;  /* 0x000000146d6c7211 */ /* 0x080fe200078048ff */
[----:B------:R-:W-:Y:S01]  /*1de0*/  IMAD.SHL.U32 R154, R23, 0x80, RZ ;  /* 0x00000080179a7824 */ /* 0x000fe200078e00ff */
[----:B------:R-:W-:Y:S01]  /*1df0*/  LEA R106, P1, R107, R20, 0x9 ;  /* 0x000000146b6a7211 */ /* 0x000fe200078248ff */
[----:B------:R-:W-:Y:S01]  /*1e00*/  IMAD.SHL.U32 R156, R103, 0x80, RZ ;  /* 0x00000080679c7824 */ /* 0x000fe200078e00ff */
[C---:B------:R-:W-:Y:S02]  /*1e10*/  LOP3.LUT R101, R19.reuse, 0x48, RZ, 0xfc, !PT ;  /* 0x0000004813657812 */ /* 0x040fe400078efcff */
[----:B------:R-:W-:-:S02]  /*1e20*/  LOP3.LUT R99, R19, 0x50, RZ, 0xfc, !PT ;  /* 0x0000005013637812 */ /* 0x000fc400078efcff */
[C---:B------:R-:W-:Y:S02]  /*1e30*/  LOP3.LUT R91, R19.reuse, 0x5c, RZ, 0xfc, !PT ;  /* 0x0000005c135b7812 */ /* 0x040fe400078efcff */
[----:B------:R-:W-:Y:S02]  /*1e40*/  LOP3.LUT R117, R19, 0x60, RZ, 0xfc, !PT ;  /* 0x0000006013757812 */ /* 0x000fe400078efcff */
[----:B------:R-:W-:Y:S02]  /*1e50*/  LEA R96, P6, R97, R20, 0x9 ;  /* 0x0000001461607211 */ /* 0x000fe400078c48ff */
[-C--:B------:R-:W-:Y:S02]  /*1e60*/  LEA.HI.X R105, R10, R21.reuse, RZ, 0x2, P2 ;  /* 0x000000150a697211 */ /* 0x080fe400010f14ff */
[-C--:B------:R-:W-:Y:S02]  /*1e70*/  LEA.HI.X R115, R22, R21.reuse, RZ, 0x2, P3 ;  /* 0x0000001516737211 */ /* 0x080fe400018f14ff */
[----:B------:R-:W-:-:S02]  /*1e80*/  LEA.HI.X R113, R88, R21, RZ, 0x2, P4 ;  /* 0x0000001558717211 */ /* 0x000fc400020f14ff */
[-C--:B------:R-:W-:Y:S02]  /*1e90*/  LEA R110, P5, R111, R20.reuse, 0x9 ;  /* 0x000000146f6e7211 */ /* 0x080fe400078a48ff */
[-C--:B------:R-:W-:Y:S02]  /*1ea0*/  LEA R18, P2, R17, R20.reuse, 0x9 ;  /* 0x0000001411127211 */ /* 0x080fe400078448ff */
[-C--:B------:R-:W-:Y:S02]  /*1eb0*/  LEA R16, P3, R23, R20.reuse, 0x9 ;  /* 0x0000001417107211 */ /* 0x080fe400078648ff */
[----:B------:R-:W-:Y:S01]  /*1ec0*/  LEA R102, P4, R103, R20, 0x9 ;  /* 0x0000001467667211 */ /* 0x000fe200078848ff */
[----:B------:R-:W-:Y:S01]  /*1ed0*/  IMAD.SHL.U32 R164, R95, 0x80, RZ ;  /* 0x000000805fa47824 */ /* 0x000fe200078e00ff */
[----:B------:R-:W-:Y:S01]  /*1ee0*/  LOP3.LUT R93, R19, 0x58, RZ, 0xfc, !PT ;  /* 0x00000058135d7812 */ /* 0x000fe200078efcff */
[----:B------:R-:W-:Y:S01]  /*1ef0*/  IMAD.SHL.U32 R160, R89, 0x80, RZ ;  /* 0x0000008059a07824 */ /* 0x000fe200078e00ff */
[----:B------:R-:W-:-:S02]  /*1f00*/  LEA.HI.X R109, R94, R21, RZ, 0x2, P0 ;  /* 0x000000155e6d7211 */ /* 0x000fc400000f14ff */
[-C--:B------:R-:W-:Y:S01]  /*1f10*/  LEA.HI.X R107, R118, R21.reuse, RZ, 0x2, P1 ;  /* 0x00000015766b7211 */ /* 0x080fe200008f14ff */
[----:B------:R-:W-:Y:S01]  /*1f20*/  IMAD.SHL.U32 R158, R101, 0x80, RZ ;  /* 0x00000080659e7824 */ /* 0x000fe200078e00ff */
[----:B------:R-:W-:Y:S01]  /*1f30*/  LOP3.LUT R119, R19, 0x64, RZ, 0xfc, !PT ;  /* 0x0000006413777812 */ /* 0x000fe200078efcff */
[----:B------:R-:W-:Y:S01]  /*1f40*/  IMAD.SHL.U32 R162, R99, 0x80, RZ ;  /* 0x0000008063a27824 */ /* 0x000fe200078e00ff */
[-C--:B------:R-:W-:Y:S01]  /*1f50*/  LEA.HI.X R97, R92, R21.reuse, RZ, 0x2, P6 ;  /* 0x000000155c617211 */ /* 0x080fe200030f14ff */
[----:B------:R-:W-:Y:S01]  /*1f60*/  IMAD.SHL.U32 R168, R91, 0x80, RZ ;  /* 0x000000805ba87824 */ /* 0x000fe200078e00ff */
[-C--:B------:R-:W-:Y:S01]  /*1f70*/  LEA R94, P1, R95, R20.reuse, 0x9 ;  /* 0x000000145f5e7211 */ /* 0x080fe200078248ff */
[----:B------:R-:W-:Y:S01]  /*1f80*/  IMAD.SHL.U32 R170, R117, 0x80, RZ ;  /* 0x0000008075aa7824 */ /* 0x000fe200078e00ff */
[----:B------:R-:W-:Y:S02]  /*1f90*/  LEA.HI.X R111, R90, R21, RZ, 0x2, P5 ;  /* 0x000000155a6f7211 */ /* 0x000fe400028f14ff */
[----:B------:R-:W-:-:S02]  /*1fa0*/  LEA R88, P6, R89, R20, 0x9 ;  /* 0x0000001459587211 */ /* 0x000fc400078c48ff */
[-C--:B------:R-:W-:Y:S02]  /*1fb0*/  LEA.HI.X R19, R152, R21.reuse, RZ, 0x2, P2 ;  /* 0x0000001598137211 */ /* 0x080fe400010f14ff */
[-C--:B------:R-:W-:Y:S02]  /*1fc0*/  LEA.HI.X R17, R154, R21.reuse, RZ, 0x2, P3 ;  /* 0x000000159a117211 */ /* 0x080fe400018f14ff */
[----:B------:R-:W-:Y:S02]  /*1fd0*/  LEA.HI.X R103, R156, R21, RZ, 0x2, P4 ;  /* 0x000000159c677211 */ /* 0x000fe400020f14ff */
[----:B------:R-:W-:Y:S02]  /*1fe0*/  SHF.L.U32 R166, R93, 0x7, RZ ;  /* 0x000000075da67819 */ /* 0x000fe400000006ff */
[-C--:B------:R-:W-:Y:S02]  /*1ff0*/  LEA R100, P5, R101, R20.reuse, 0x9 ;  /* 0x0000001465647211 */ /* 0x080fe400078a48ff */
[----:B------:R-:W-:-:S02]  /*2000*/  LEA R98, P0, R99, R20, 0x9 ;  /* 0x0000001463627211 */ /* 0x000fc400078048ff */
[-C--:B------:R-:W-:Y:S02]  /*2010*/  LEA R92, P2, R93, R20.reuse, 0x9 ;  /* 0x000000145d5c7211 */ /* 0x080fe400078448ff */
[-C--:B------:R-:W-:Y:S02]  /*2020*/  LEA R90, P3, R91, R20.reuse, 0x9 ;  /* 0x000000145b5a7211 */ /* 0x080fe400078648ff */
[-C--:B------:R-:W-:Y:S02]  /*2030*/  LEA R6, P4, R117, R20.reuse, 0x9 ;  /* 0x0000001475067211 */ /* 0x080fe400078848ff */
[-C--:B------:R-:W-:Y:S01]  /*2040*/  LEA.HI.X R95, R164, R21.reuse, RZ, 0x2, P1 ;  /* 0x00000015a45f7211 */ /* 0x080fe200008f14ff */
[----:B------:R-:W-:Y:S01]  /*2050*/  IMAD.SHL.U32 R172, R119, 0x80, RZ ;  /* 0x0000008077ac7824 */ /* 0x000fe200078e00ff */
[-C--:B------:R-:W-:Y:S01]  /*2060*/  LEA.HI.X R89, R160, R21.reuse, RZ, 0x2, P6 ;  /* 0x00000015a0597211 */ /* 0x080fe200030f14ff */
[----:B------:R-:W-:Y:S01]  /*2070*/  IMAD.SHL.U32 R180, R9, 0x80, RZ ;  /* 0x0000008009b47824 */ /* 0x000fe200078e00ff */
[----:B------:R-:W-:Y:S01]  /*2080*/  LEA R12, P1, R7, R20, 0x9 ;  /* 0x00000014070c7211 */ /* 0x000fe200078248ff */
[----:B------:R-:W-:Y:S01]  /*2090*/  IMAD.SHL.U32 R182, R11, 0x80, RZ ;  /* 0x000000800bb67824 */ /* 0x000fe200078e00ff */
[----:B------:R-:W-:-:S02]  /*20a0*/  LEA.HI.X R101, R158, R21, RZ, 0x2, P5 ;  /* 0x000000159e657211 */ /* 0x000fc400028f14ff */
[-C--:B------:R-:W-:Y:S02]  /*20b0*/  LEA R4, P6, R15, R20.reuse, 0x9 ;  /* 0x000000140f047211 */ /* 0x080fe400078c48ff */
[-C--:B------:R-:W-:Y:S02]  /*20c0*/  LEA.HI.X R99, R162, R21.reuse, RZ, 0x2, P0 ;  /* 0x00000015a2637211 */ /* 0x080fe400000f14ff */
[-C--:B------:R-:W-:Y:S02]  /*20d0*/  LEA.HI.X R93, R166, R21.reuse, RZ, 0x2, P2 ;  /* 0x00000015a65d7211 */ /* 0x080fe400010f14ff */
[-C--:B------:R-:W-:Y:S02]  /*20e0*/  LEA.HI.X R91, R168, R21.reuse, RZ, 0x2, P3 ;  /* 0x00000015a85b7211 */ /* 0x080fe400018f14ff */
[----:B------:R-:W-:Y:S01]  /*20f0*/  LEA.HI.X R7, R170, R21, RZ, 0x2, P4 ;  /* 0x00000015aa077211 */ /* 0x000fe200020f14ff */
[----:B------:R-:W-:Y:S01]  /*2100*/  ULEA UR4, UR4, UR16, 0x1 ;  /* 0x0000001004047291 */ /* 0x000fe2000f8e083f */
[----:B------:R-:W-:Y:S01]  /*2110*/  BAR.SYNC.DEFER_BLOCKING 0x0 ;  /* 0x0000000000007b1d */ /* 0x000fe20000010000 */
[----:B------:R-:W-:-:S02]  /*2120*/  LEA R22, P5, R119, R20, 0x9 ;  /* 0x0000001477167211 */ /* 0x000fc400078a48ff */
[-C--:B------:R-:W-:Y:S02]  /*2130*/  LEA R14, P0, R13, R20.reuse, 0x9 ;  /* 0x000000140d0e7211 */ /* 0x080fe400078048ff */
[-C--:B------:R-:W-:Y:S02]  /*2140*/  LEA R8, P2, R9, R20.reuse, 0x9 ;  /* 0x0000001409087211 */ /* 0x080fe400078448ff */
[-C--:B------:R-:W-:Y:S02]  /*2150*/  LEA R118, P3, R11, R20.reuse, 0x9 ;  /* 0x000000140b767211 */ /* 0x080fe400078648ff */
[C---:B------:R-:W-:Y:S02]  /*2160*/  LEA R152, P4, R5.reuse, R20, 0x9 ;  /* 0x0000001405987211 */ /* 0x040fe400078848ff */
[----:B------:R-:W-:Y:S02]  /*2170*/  SHF.L.U32 R10, R5, 0x7, RZ ;  /* 0x00000007050a7819 */ /* 0x000fe400000006ff */
[----:B------:R-:W-:-:S02]  /*2180*/  LEA.HI.X R5, R174, R21, RZ, 0x2, P6 ;  /* 0x00000015ae057211 */ /* 0x000fc400030f14ff */
[-C--:B------:R-:W-:Y:S02]  /*2190*/  LEA.HI.X R23, R172, R21.reuse, RZ, 0x2, P5 ;  /* 0x00000015ac177211 */ /* 0x080fe400028f14ff */
[-C--:B------:R-:W-:Y:S02]  /*21a0*/  LEA.HI.X R15, R176, R21.reuse, RZ, 0x2, P0 ;  /* 0x00000015b00f7211 */ /* 0x080fe400000f14ff */
[-C--:B------:R-:W-:Y:S02]  /*21b0*/  LEA.HI.X R13, R178, R21.reuse, RZ, 0x2, P1 ;  /* 0x00000015b20d7211 */ /* 0x080fe400008f14ff */
[-C--:B------:R-:W-:Y:S02]  /*21c0*/  LEA.HI.X R9, R180, R21.reuse, RZ, 0x2, P2 ;  /* 0x00000015b4097211 */ /* 0x080fe400010f14ff */
[-C--:B------:R-:W-:Y:S01]  /*21d0*/  LEA.HI.X R119, R182, R21.reuse, RZ, 0x2, P3 ;  /* 0x00000015b6777211 */ /* 0x080fe200018f14ff */
[----:B------:R-:W-:Y:S01]  /*21e0*/  IMAD.WIDE.U32 R214, R116, 0x4, R214 ;  /* 0x0000000474d67825 */ /* 0x000fe200078e00d6 */
[----:B------:R-:W-:Y:S01]  /*21f0*/  LEA.HI.X R153, R10, R21, RZ, 0x2, P4 ;  /* 0x000000150a997211 */ /* 0x000fe200020f14ff */
[----:B------:R-:W0:Y:S02]  /*2200*/  LDS.128 R176, [R2+UR4] ;  /* 0x0000000402b07984 */ /* 0x000e240008000c00 */
[----:B------:R-:W-:-:S02]  /*2210*/  IMAD.WIDE.U32 R20, R116, 0x4, R16 ;  /* 0x0000000474147825 */ /* 0x000fc400078e0010 */
[----:B------:R-:W-:Y:S02]  /*2220*/  LDS.128 R172, [R2+UR4+0x100] ;  /* 0x0001000402ac7984 */ /* 0x000fe40008000c00 */
[C---:B------:R-:W-:Y:S02]  /*2230*/  IMAD.WIDE.U32 R10, R116.reuse, 0x4, R88 ;  /* 0x00000004740a7825 */ /* 0x040fe400078e0058 */
[----:B------:R-:W-:Y:S02]  /*2240*/  LDS.128 R168, [R2+UR4+0x200] ;  /* 0x0002000402a87984 */ /* 0x000fe40008000c00 */
[C---:B------:R-:W-:Y:S02]  /*2250*/  IMAD.WIDE.U32 R88, R116.reuse, 0x4, R6 ;  /* 0x0000000474587825 */ /* 0x040fe400078e0006 */
[----:B------:R-:W-:Y:S02]  /*2260*/  LDS.128 R164, [R2+UR4+0x300] ;  /* 0x0003000402a47984 */ /* 0x000fe40008000c00 */
[----:B------:R-:W-:-:S02]  /*2270*/  IMAD.WIDE.U32 R16, R116, 0x4, R4 ;  /* 0x0000000474107825 */ /* 0x000fc400078e0004 */
[----:B------:R-:W-:Y:S02]  /*2280*/  LDS.128 R160, [R2+UR4+0x500] ;  /* 0x0005000402a07984 */ /* 0x000fe40008000c00 */
[C---:B------:R-:W-:Y:S02]  /*2290*/  IMAD.WIDE.U32 R212, R116.reuse, 0x4, R212 ;  /* 0x0000000474d47825 */ /* 0x040fe400078e00d4 */
[----:B------:R-:W-:Y:S02]  /*22a0*/  LDS.128 R156, [R2+UR4+0x600] ;  /* 0x00060004029c7984 */ /* 0x000fe40008000c00 */
[----:B------:R-:W-:-:S04]  /*22b0*/  IMAD.WIDE.U32 R210, R116, 0x4, R210 ;  /* 0x0000000474d27825 */ /* 0x000fc800078e00d2 */
        /* <DEDUP_REMOVED lines=24> */
[----:B------:R-:W-:Y:S02]  /*2440*/  IMAD.WIDE.U32 R4, R116, 0x4, R152 ;  /* 0x0000000474047825 */ /* 0x000fe400078e0098 */
[----:B------:R-:W-:Y:S04]  /*2450*/  LDS.128 R116, [R2+UR4+0x400] ;  /* 0x0004000402747984 */ /* 0x000fe80008000c00 */
[----:B------:R-:W-:Y:S01]  /*2460*/  LDS.128 R152, [R2+UR4+0x700] ;  /* 0x0007000402987984 */ /* 0x000fe20008000c00 */
[----:B------:R-:W-:Y:S01]  /*2470*/  IMAD.MOV.U32 R180, RZ, RZ, R24 ;  /* 0x000000ffffb47224 */ /* 0x000fe200078e0018 */
[----:B------:R-:W-:Y:S01]  /*2480*/  MOV R188, R32 ;  /* 0x0000002000bc7202 */ /* 0x000fe20000000f00 */
[----:B------:R-:W-:Y:S02]  /*2490*/  IMAD.MOV.U32 R184, RZ, RZ, R28 ;  /* 0x000000ffffb87224 */ /* 0x000fe400078e001c */
[----:B------:R-:W-:-:S02]  /*24a0*/  IMAD.MOV.U32 R196, RZ, RZ, R36 ;  /* 0x000000ffffc47224 */ /* 0x000fc400078e0024 */
[----:B------:R-:W-:Y:S01]  /*24b0*/  IMAD.MOV.U32 R24, RZ, RZ, R25 ;  /* 0x000000ffff187224 */ /* 0x000fe200078e0019 */
[----:B------:R-:W-:Y:S01]  /*24c0*/  MOV R25, R27 ;  /* 0x0000001b00197202 */ /* 0x000fe20000000f00 */
[----:B------:R-:W-:Y:S02]  /*24d0*/  IMAD.MOV.U32 R28, RZ, RZ, R29 ;  /* 0x000000ffff1c7224 */ /* 0x000fe400078e001d */
[----:B------:R-:W-:Y:S02]  /*24e0*/  IMAD.MOV.U32 R32, RZ, RZ, R33 ;  /* 0x000000ffff207224 */ /* 0x000fe400078e0021 */
[----:B------:R-:W-:Y:S02]  /*24f0*/  IMAD.MOV.U32 R36, RZ, RZ, R37 ;  /* 0x000000ffff247224 */ /* 0x000fe400078e0025 */
[----:B------:R-:W-:Y:S02]  /*2500*/  IMAD.MOV.U32 R181, RZ, RZ, R26 ;  /* 0x000000ffffb57224 */ /* 0x000fe400078e001a */
[----:B------:R-:W-:-:S02]  /*2510*/  IMAD.MOV.U32 R182, RZ, RZ, R40 ;  /* 0x000000ffffb67224 */ /* 0x000fc400078e0028 */
[----:B------:R-:W-:Y:S01]  /*2520*/  IMAD.MOV.U32 R183, RZ, RZ, R42 ;  /* 0x000000ffffb77224 */ /* 0x000fe200078e002a */
[----:B------:R-:W-:Y:S01]  /*2530*/  BAR.SYNC.DEFER_BLOCKING 0x0 ;  /* 0x0000000000007b1d */ /* 0x000fe20000010000 */
[----:B------:R-:W-:Y:S02]  /*2540*/  IMAD.MOV.U32 R185, RZ, RZ, R30 ;  /* 0x000000ffffb97224 */ /* 0x000fe400078e001e */
[----:B------:R-:W-:Y:S02]  /*2550*/  IMAD.MOV.U32 R186, RZ, RZ, R44 ;  /* 0x000000ffffba7224 */ /* 0x000fe400078e002c */
[----:B------:R-:W-:Y:S02]  /*2560*/  IMAD.MOV.U32 R187, RZ, RZ, R46 ;  /* 0x000000ffffbb7224 */ /* 0x000fe400078e002e */
[----:B------:R-:W-:Y:S01]  /*2570*/  IMAD.MOV.U32 R189, RZ, RZ, R34 ;  /* 0x000000ffffbd7224 */ /* 0x000fe200078e0022 */
[----:B------:R-:W-:Y:S01]  /*2580*/  MOV R34, R49 ;  /* 0x0000003100227202 */ /* 0x000fe20000000f00 */
[----:B------:R-:W-:-:S02]  /*2590*/  IMAD.MOV.U32 R190, RZ, RZ, R48 ;  /* 0x000000ffffbe7224 */ /* 0x000fc400078e0030 */
[----:B------:R-:W-:Y:S02]  /*25a0*/  IMAD.MOV.U32 R191, RZ, RZ, R50 ;  /* 0x000000ffffbf7224 */ /* 0x000fe400078e0032 */
        /* <DEDUP_REMOVED lines=12> */
[----:B------:R-:W-:Y:S01]  /*2670*/  IMAD.MOV.U32 R39, RZ, RZ, R55 ;  /* 0x000000ffff277224 */ /* 0x000fe200078e0037 */
[----:B------:R-:W-:Y:S04]  /*2680*/  STS.128 [R0+UR16], R180 ;  /* 0x000000b400007988 */ /* 0x000fe80008000c10 */
[----:B------:R-:W-:Y:S04]  /*2690*/  STS.128 [R0+UR16+0x800], R184 ;  /* 0x000800b800007988 */ /* 0x000fe80008000c10 */
[----:B------:R-:W-:Y:S04]  /*26a0*/  STS.128 [R0+UR16+0x1000], R188 ;  /* 0x001000bc00007988 */ /* 0x000fe80008000c10 */
[----:B------:R1:W-:Y:S04]  /*26b0*/  STS.128 [R0+UR16+0x1800], R196 ;  /* 0x001800c400007988 */ /* 0x0003e80008000c10 */
[----:B------:R-:W-:Y:S04]  /*26c0*/  STS.128 [R3+UR16], R24 ;  /* 0x0000001803007988 */ /* 0x000fe80008000c10 */
[----:B------:R-:W-:Y:S04]  /*26d0*/  STS.128 [R3+UR16+0x800], R28 ;  /* 0x0008001c03007988 */ /* 0x000fe80008000c10 */
[----:B------:R-:W-:Y:S04]  /*26e0*/  STS.128 [R3+UR16+0x1000], R32 ;  /* 0x0010002003007988 */ /* 0x000fe80008000c10 */
[----:B------:R-:W-:Y:S01]  /*26f0*/  STS.128 [R3+UR16+0x1800], R36 ;  /* 0x0018002403007988 */ /* 0x000fe20008000c10 */
[----:B------:R-:W-:Y:S01]  /*2700*/  BAR.SYNC.DEFER_BLOCKING 0x0 ;  /* 0x0000000000007b1d */ /* 0x000fe20000010000 */
[----:B-1----:R-:W-:Y:S01]  /*2710*/  MOV R196, R132 ;  /* 0x0000008400c47202 */ /* 0x002fe20000000f00 */
[----:B------:R-:W-:Y:S01]  /*2720*/  IMAD.MOV.U32 R203, RZ, RZ, R139 ;  /* 0x000000ffffcb7224 */ /* 0x000fe200078e008b */
[----:B------:R-:W-:Y:S01]  /*2730*/  MOV R183, R138 ;  /* 0x0000008a00b77202 */ /* 0x000fe20000000f00 */
[----:B------:R-:W-:-:S02]  /*2740*/  IMAD.MOV.U32 R132, RZ, RZ, R133 ;  /* 0x000000ffff847224 */ /* 0x000fc400078e0085 */
[----:B------:R-:W-:Y:S04]  /*2750*/  LDS.128 R36, [R2+UR4] ;  /* 0x0000000402247984 */ /* 0x000fe80008000c00 */
[----:B------:R-:W-:Y:S04]  /*2760*/  LDS.128 R52, [R2+UR4+0x100] ;  /* 0x0001000402347984 */ /* 0x000fe80008000c00 */
[----:B------:R-:W-:Y:S04]  /*2770*/  LDS.128 R24, [R2+UR4+0x200] ;  /* 0x0002000402187984 */ /* 0x000fe80008000c00 */
[----:B------:R-:W-:Y:S04]  /*2780*/  LDS.128 R48, [R2+UR4+0x300] ;  /* 0x0003000402307984 */ /* 0x000fe80008000c00 */
[----:B------:R-:W-:Y:S04]  /*2790*/  LDS.128 R44, [R2+UR4+0x400] ;  /* 0x00040004022c7984 */ /* 0x000fe80008000c00 */
[----:B------:R-:W-:Y:S04]  /*27a0*/  LDS.128 R40, [R2+UR4+0x500] ;  /* 0x0005000402287984 */ /* 0x000fe80008000c00 */
[----:B------:R-:W-:Y:S04]  /*27b0*/  LDS.128 R32, [R2+UR4+0x600] ;  /* 0x0006000402207984 */ /* 0x000fe80008000c00 */
[----:B------:R-:W-:Y:S01]  /*27c0*/  LDS.128 R28, [R2+UR4+0x700] ;  /* 0x00070004021c7984 */ /* 0x000fe20008000c00 */
[----:B------:R-:W-:-:S02]  /*27d0*/  IMAD.MOV.U32 R180, RZ, RZ, R120 ;  /* 0x000000ffffb47224 */ /* 0x000fc400078e0078 */
[----:B------:R-:W-:Y:S02]  /*27e0*/  IMAD.MOV.U32 R181, RZ, RZ, R122 ;  /* 0x000000ffffb57224 */ /* 0x000fe400078e007a */
[----:B------:R-:W-:Y:S01]  /*27f0*/  IMAD.MOV.U32 R182, RZ, RZ, R136 ;  /* 0x000000ffffb67224 */ /* 0x000fe200078e0088 */
[----:B------:R-:W-:Y:S01]  /*2800*/  BAR.SYNC.DEFER_BLOCKING 0x0 ;  /* 0x0000000000007b1d */ /* 0x000fe20000010000 */
        /* <DEDUP_REMOVED lines=8> */
[----:B------:R-:W-:Y:S01]  /*2890*/  IMAD.MOV.U32 R197, RZ, RZ, R134 ;  /* 0x000000ffffc57224 */ /* 0x000fe200078e0086 */
[----:B------:R-:W-:Y:S01]  /*28a0*/  MOV R134, R149 ;  /* 0x0000009500867202 */ /* 0x000fe20000000f00 */
[----:B------:R-:W-:-:S02]  /*28b0*/  IMAD.MOV.U32 R198, RZ, RZ, R148 ;  /* 0x000000ffffc67224 */ /* 0x000fc400078e0094 */
[----:B------:R-:W-:Y:S02]  /*28c0*/  IMAD.MOV.U32 R199, RZ, RZ, R150 ;  /* 0x000000ffffc77224 */ /* 0x000fe400078e0096 */
[----:B------:R-:W-:Y:S01]  /*28d0*/  IMAD.MOV.U32 R202, RZ, RZ, R137 ;  /* 0x000000ffffca7224 */ /* 0x000fe200078e0089 */
[----:B------:R-:W-:Y:S01]  /*28e0*/  MOV R137, R127 ;  /* 0x0000007f00897202 */ /* 0x000fe20000000f00 */
        /* <DEDUP_REMOVED lines=20> */
[----:B------:R-:W-:Y:S01]  /*2a30*/  IMAD.MOV.U32 R120, RZ, RZ, R56 ;  /* 0x000000ffff787224 */ /* 0x000fe200078e0038 */
[----:B------:R-:W-:Y:S01]  /*2a40*/  MOV R56, R57 ;  /* 0x0000003900387202 */ /* 0x000fe20000000f00 */
[----:B------:R-:W-:-:S02]  /*2a50*/  IMAD.MOV.U32 R124, RZ, RZ, R60 ;  /* 0x000000ffff7c7224 */ /* 0x000fc400078e003c */
[----:B------:R-:W-:Y:S01]  /*2a60*/  IMAD.MOV.U32 R128, RZ, RZ, R64 ;  /* 0x000000ffff807224 */ /* 0x000fe200078e0040 */
[----:B------:R-:W2:Y:S04]  /*2a70*/  LDS.128 R132, [R2+UR4] ;  /* 0x0000000402847984 */ /* 0x000ea80008000c00 */
[----:B------:R-:W3:Y:S04]  /*2a80*/  LDS.128 R136, [R2+UR4+0x100] ;  /* 0x0001000402887984 */ /* 0x000ee80008000c00 */
[----:B------:R-:W4:Y:S04]  /*2a90*/  LDS.128 R140, [R2+UR4+0x200] ;  /* 0x00020004028c7984 */ /* 0x000f280008000c00 */
[----:B------:R-:W5:Y:S04]  /*2aa0*/  LDS.128 R144, [R2+UR4+0x300] ;  /* 0x0003000402907984 */ /* 0x000f680008000c00 */
[----:B------:R-:W5:Y:S04]  /*2ab0*/  LDS.128 R148, [R2+UR4+0x400] ;  /* 0x0004000402947984 */ /* 0x000f680008000c00 */
[----:B------:R-:W5:Y:S04]  /*2ac0*/  LDS.128 R180, [R2+UR4+0x500] ;  /* 0x0005000402b47984 */ /* 0x000f680008000c00 */
[----:B------:R-:W5:Y:S04]  /*2ad0*/  LDS.128 R184, [R2+UR4+0x600] ;  /* 0x0006000402b87984 */ /* 0x000f680008000c00 */
[----:B------:R-:W5:Y:S01]  /*2ae0*/  LDS.128 R188, [R2+UR4+0x700] ;  /* 0x0007000402bc7984 */ /* 0x000f620008000c00 */
[----:B-1----:R-:W-:Y:S01]  /*2af0*/  IMAD.MOV.U32 R196, RZ, RZ, R68 ;  /* 0x000000ffffc47224 */ /* 0x002fe200078e0044 */
[----:B------:R-:W-:Y:S01]  /*2b00*/  MOV R127, R78 ;  /* 0x0000004e007f7202 */ /* 0x000fe20000000f00 */
[----:B------:R-:W-:-:S02]  /*2b10*/  IMAD.MOV.U32 R60, RZ, RZ, R61 ;  /* 0x000000ffff3c7224 */ /* 0x000fc400078e003d */
[----:B------:R-:W-:Y:S01]  /*2b20*/  IMAD.MOV.U32 R64, RZ, RZ, R65 ;  /* 0x000000ffff407224 */ /* 0x000fe200078e0041 */
[----:B------:R-:W-:Y:S01]  /*2b30*/  MOV R65, R67 ;  /* 0x0000004300417202 */ /* 0x000fe20000000f00 */
[----:B------:R-:W-:Y:S02]  /*2b40*/  IMAD.MOV.U32 R68, RZ, RZ, R69 ;  /* 0x000000ffff447224 */ /* 0x000fe400078e0045 */
[----:B------:R-:W-:Y:S02]  /*2b50*/  IMAD.MOV.U32 R121, RZ, RZ, R58 ;  /* 0x000000ffff797224 */ /* 0x000fe400078e003a */
[----:B------:R-:W-:Y:S02]  /*2b60*/  IMAD.MOV.U32 R122, RZ, RZ, R72 ;  /* 0x000000ffff7a7224 */ /* 0x000fe400078e0048 */
[----:B------:R-:W-:Y:S01]  /*2b70*/  IMAD.MOV.U32 R123, RZ, RZ, R74 ;  /* 0x000000ffff7b7224 */ /* 0x000fe200078e004a */
[----:B------:R-:W-:Y:S01]  /*2b80*/  BAR.SYNC.DEFER_BLOCKING 0x0 ;  /* 0x0000000000007b1d */ /* 0x000fe20000010000 */
        /* <DEDUP_REMOVED lines=18> */
[----:B------:R-:W-:Y:S01]  /*2cb0*/  IMAD.MOV.U32 R71, RZ, RZ, R87 ;  /* 0x000000ffff477224 */ /* 0x000fe200078e0057 */
[----:B------:R-:W-:Y:S04]  /*2cc0*/  STS.128 [R0+UR16], R120 ;  /* 0x0000007800007988 */ /* 0x000fe80008000c10 */
[----:B------:R-:W-:Y:S04]  /*2cd0*/  STS.128 [R0+UR16+0x800], R124 ;  /* 0x0008007c00007988 */ /* 0x000fe80008000c10 */
[----:B------:R-:W-:Y:S04]  /*2ce0*/  STS.128 [R0+UR16+0x1000], R128 ;  /* 0x0010008000007988 */ /* 0x000fe80008000c10 */
[----:B------:R-:W-:Y:S04]  /*2cf0*/  STS.128 [R0+UR16+0x1800], R196 ;  /* 0x001800c400007988 */ /* 0x000fe80008000c10 */
[----:B------:R-:W-:Y:S04]  /*2d00*/  STS.128 [R3+UR16], R56 ;  /* 0x0000003803007988 */ /* 0x000fe80008000c10 */
[----:B------:R-:W-:Y:S04]  /*2d10*/  STS.128 [R3+UR16+0x800], R60 ;  /* 0x0008003c03007988 */ /* 0x000fe80008000c10 */
[----:B------:R-:W-:Y:S04]  /*2d20*/  STS.128 [R3+UR16+0x1000], R64 ;  /* 0x0010004003007988 */ /* 0x000fe80008000c10 */
[----:B------:R-:W-:Y:S01]  /*2d30*/  STS.128 [R3+UR16+0x1800], R68 ;  /* 0x0018004403007988 */ /* 0x000fe20008000c10 */
[----:B------:R-:W-:Y:S06]  /*2d40*/  BAR.SYNC.DEFER_BLOCKING 0x0 ;  /* 0x0000000000007b1d */ /* 0x000fec0000010000 */
[----:B------:R-:W1:Y:S04]  /*2d50*/  LDS.128 R56, [R2+UR4] ;  /* 0x0000000402387984 */ /* 0x000e680008000c00 */
[----:B------:R-:W1:Y:S04]  /*2d60*/  LDS.128 R60, [R2+UR4+0x100] ;  /* 0x00010004023c7984 */ /* 0x000e680008000c00 */
[----:B------:R-:W1:Y:S04]  /*2d70*/  LDS.128 R64, [R2+UR4+0x200] ;  /* 0x0002000402407984 */ /* 0x000e680008000c00 */
[----:B------:R-:W1:Y:S04]  /*2d80*/  LDS.128 R68, [R2+UR4+0x300] ;  /* 0x0003000402447984 */ /* 0x000e680008000c00 */
[----:B------:R-:W1:Y:S04]  /*2d90*/  LDS.128 R72, [R2+UR4+0x400] ;  /* 0x0004000402487984 */ /* 0x000e680008000c00 */
[----:B------:R-:W1:Y:S04]  /*2da0*/  LDS.128 R76, [R2+UR4+0x500] ;  /* 0x00050004024c7984 */ /* 0x000e680008000c00 */
[----:B------:R-:W1:Y:S04]  /*2db0*/  LDS.128 R80, [R2+UR4+0x600] ;  /* 0x0006000402507984 */ /* 0x000e680008000c00 */
[----:B------:R-:W1:Y:S04]  /*2dc0*/  LDS.128 R84, [R2+UR4+0x700] ;  /* 0x0007000402547984 */ /* 0x000e680008000c00 */
[----:B0-----:R-:W-:Y:S04]  /*2dd0*/  STG.E desc[UR18][R214.64], R176 ;  /* 0x000000b0d6007986 */ /* 0x001fe8000c101912 */
[----:B------:R-:W-:Y:S04]  /*2de0*/  STG.E desc[UR18][R214.64+0x80], R178 ;  /* 0x000080b2d6007986 */ /* 0x000fe8000c101912 */
[----:B--2---:R-:W-:Y:S04]  /*2df0*/  STG.E desc[UR18][R214.64+0x100], R132 ;  /* 0x00010084d6007986 */ /* 0x004fe8000c101912 */
[----:B------:R-:W-:Y:S04]  /*2e00*/  STG.E desc[UR18][R214.64+0x180], R134 ;  /* 0x00018086d6007986 */ /* 0x000fe8000c101912 */
[----:B------:R-:W-:Y:S04]  /*2e10*/  STG.E desc[UR18][R212.64], R172 ;  /* 0x000000acd4007986 */ /* 0x000fe8000c101912 */
[----:B------:R-:W-:Y:S04]  /*2e20*/  STG.E desc[UR18][R212.64+0x80], R174 ;  /* 0x000080aed4007986 */ /* 0x000fe8000c101912 */
[----:B---3--:R-:W-:Y:S04]  /*2e30*/  STG.E desc[UR18][R212.64+0x100], R136 ;  /* 0x00010088d4007986 */ /* 0x008fe8000c101912 */
[----:B------:R-:W-:Y:S04]  /*2e40*/  STG.E desc[UR18][R212.64+0x180], R138 ;  /* 0x0001808ad4007986 */ /* 0x000fe8000c101912 */
        /* <DEDUP_REMOVED lines=10> */
[----:B----4-:R-:W-:Y:S04]  /*2ef0*/  STG.E desc[UR18][R206.64+0x100], R140 ;  /* 0x0001008cce007986 */ /* 0x010fe8000c101912 */
[----:B------:R-:W-:Y:S04]  /*2f00*/  STG.E desc[UR18][R206.64+0x180], R142 ;  /* 0x0001808ece007986 */ /* 0x000fe8000c101912 */
[----:B------:R-:W-:Y:S04]  /*2f10*/  STG.E desc[UR18][R204.64], R164 ;  /* 0x000000a4cc007986 */ /* 0x000fe8000c101912 */
[----:B------:R-:W-:Y:S04]  /*2f20*/  STG.E desc[UR18][R204.64+0x80], R166 ;  /* 0x000080a6cc007986 */ /* 0x000fe8000c101912 */
[----:B-----5:R-:W-:Y:S04]  /*2f30*/  STG.E desc[UR18][R204.64+0x100], R144 ;  /* 0x00010090cc007986 */ /* 0x020fe8000c101912 */
        /* <DEDUP_REMOVED lines=43> */
[----:B-1----:R-:W-:Y:S04]  /*31f0*/  STG.E desc[UR18][R20.64+0x100], R56 ;  /* 0x0001003814007986 */ /* 0x002fe8000c101912 */
        /* <DEDUP_REMOVED lines=60> */
[----:B------:R-:W-:Y:S01]  /*35c0*/  STG.E desc[UR18][R4.64+0x180], R87 ;  /* 0x0001805704007986 */ /* 0x000fe2000c101912 */
[----:B------:R-:W-:Y:S05]  /*35d0*/  EXIT ;  /* 0x000000000000794d */ /* 0x000fea0003800000 */
.L_x_0:
[----:B------:R-:W-:-:S00]  /*35e0*/  BRA `(.L_x_0) ;  /* 0xfffffffc00fc7947 */ /* 0x000fc0000383ffff */
[----:B------:R-:W-:-:S00]  /*35f0*/  NOP ;  /* 0x0000000000007918 */ /* 0x000fc00000000000 */
        /* <DEDUP_REMOVED lines=8> */
.L_x_1:


//--------------------- .nv.shared.gluon_mma      --------------------------
	.section	.nv.shared.gluon_mma,"aw",@nobits
	.sectionflags	@""
	.align	16
	.zero		1024


//--------------------- .nv.shared.reserved.0     --------------------------
	.section	.nv.shared.reserved.0,"aw",@nobits
	.weak		__nv_reservedSMEM_offset_0_alias
	.size		__nv_reservedSMEM_offset_0_alias, 0, 0
	.other		__nv_reservedSMEM_offset_0_alias,@"STO_CUDA_RESERVED_SHARED STV_DEFAULT"
__nv_reservedSMEM_offset_0_alias:
	.zero		0


//--------------------- .nv.constant0.gluon_mma   --------------------------
	.section	.nv.constant0.gluon_mma,"a",@progbits
	.sectionflags	@""
	.align	4
.nv.constant0.gluon_mma:
	.zero		568


//--------------------- SYMBOLS --------------------------

	.type		.nv.reservedSmem.offset0,@object
	.size		.nv.reservedSmem.offset0,0x4
